	.target	sm_90a

	.elftype	@"ET_EXEC"


//--------------------- .note.nv.tkinfo           --------------------------
	.section	.note.nv.tkinfo,"",@"SHT_NOTE"
	.sectionflags	@"SHF_NOTE_NV_TKINFO"
	.tkinfo
        /*0018*/ 	.word	0x00000002
        /*0030*/ 	.string	""
        /*0030*/ 	.string	"ptxas"
        /*0030*/ 	.string	"Cuda compilation tools, release 13.0, V13.0.88"
        /*0030*/ 	.string	"Build cuda_13.0.r13.0/compiler.36424714_0"
        /*0030*/ 	.string	"-arch sm_90a -m 64 "



//--------------------- .note.nv.cuinfo           --------------------------
	.section	.note.nv.cuinfo,"",@"SHT_NOTE"
	.sectionflags	@"SHF_NOTE_NV_CUINFO"
        /*0018*/ 	.short	0x0002
        /*001a*/ 	.short	0x005a
        /*001c*/ 	.short	0x0082
	.zero		2


//--------------------- .nv.info                  --------------------------
	.section	.nv.info,"",@"SHT_CUDA_INFO"
	.align	4


	//----- nvinfo : EIATTR_REGCOUNT
	.align		4
        /*0000*/ 	.byte	0x04, 0x2f
        /*0002*/ 	.short	(.L_15 - .L_14)
	.align		4
.L_14:
        /*0004*/ 	.word	index@(_ZN7cutlass13device_kernelINS_4gemm6kernel13GemmUniversalIN4cute5tupleIJiiiiEEENS1_10collective13CollectiveMmaINS1_34MainloopSm90TmaGmmaWarpSpecializedILi4ENS5_IJNS4_1CILi2EEENSA_ILi1EEESC_EEENS1_32KernelTmaWarpSpecializedPingpongEEENS5_IJNSA_ILi64EEENSA_ILi128EEESH_EEENS_10bfloat16_tENS5_IJlSC_lEEESJ_SK_NS4_8TiledMMAINS4_8MMA_AtomIJNS4_4SM904GMMA28MMA_64x128x16_F32BF16BF16_SSILNSO_5MajorE0ELSQ_0ELNSO_7ScaleInE1ELSR_1EEEEEENS4_6LayoutINS5_IJSC_SC_SC_EEENS5_IJNSA_ILi0EEESW_SW_EEEEENS5_IJNS4_10UnderscoreESZ_SZ_EEEEENS4_13SM90_TMA_LOADENS4_14ComposedLayoutINS4_7SwizzleILi3ELi4ELi3EEENS4_18smem_ptr_flag_bitsILi16EEENSU_INS5_IJNSA_ILi8EEESG_EEENS5_IJSG_SC_EEEEEEEvNS4_8identityENS4_23SM90_TMA_LOAD_MULTICASTES1C_vS1D_EENS_8epilogue10collective6detail29Sm90TmaWarpSpecializedAdapterINS1H_15DefaultEpilogueISJ_SK_SK_NS1G_6thread17LinearCombinationISJ_Li1EffLNS1L_9ScaleType4KindE0ELNS_15FloatRoundStyleE2ESJ_EENS1_15EpilogueDefaultEEEEEvvEEEEvNT_6ParamsE)
        /*0008*/ 	.word	0x000000a8


	//----- nvinfo : EIATTR_FRAME_SIZE
	.align		4
.L_15:
        /*000c*/ 	.byte	0x04, 0x11
        /*000e*/ 	.short	(.L_17 - .L_16)
	.align		4
.L_16:
        /*0010*/ 	.word	index@(_ZN7cutlass13device_kernelINS_4gemm6kernel13GemmUniversalIN4cute5tupleIJiiiiEEENS1_10collective13CollectiveMmaINS1_34MainloopSm90TmaGmmaWarpSpecializedILi4ENS5_IJNS4_1CILi2EEENSA_ILi1EEESC_EEENS1_32KernelTmaWarpSpecializedPingpongEEENS5_IJNSA_ILi64EEENSA_ILi128EEESH_EEENS_10bfloat16_tENS5_IJlSC_lEEESJ_SK_NS4_8TiledMMAINS4_8MMA_AtomIJNS4_4SM904GMMA28MMA_64x128x16_F32BF16BF16_SSILNSO_5MajorE0ELSQ_0ELNSO_7ScaleInE1ELSR_1EEEEEENS4_6LayoutINS5_IJSC_SC_SC_EEENS5_IJNSA_ILi0EEESW_SW_EEEEENS5_IJNS4_10UnderscoreESZ_SZ_EEEEENS4_13SM90_TMA_LOADENS4_14ComposedLayoutINS4_7SwizzleILi3ELi4ELi3EEENS4_18smem_ptr_flag_bitsILi16EEENSU_INS5_IJNSA_ILi8EEESG_EEENS5_IJSG_SC_EEEEEEEvNS4_8identityENS4_23SM90_TMA_LOAD_MULTICASTES1C_vS1D_EENS_8epilogue10collective6detail29Sm90TmaWarpSpecializedAdapterINS1H_15DefaultEpilogueISJ_SK_SK_NS1G_6thread17LinearCombinationISJ_Li1EffLNS1L_9ScaleType4KindE0ELNS_15FloatRoundStyleE2ESJ_EENS1_15EpilogueDefaultEEEEEvvEEEEvNT_6ParamsE)
        /*0014*/ 	.word	0x00000000


	//----- nvinfo : EIATTR_MIN_STACK_SIZE
	.align		4
.L_17:
        /*0018*/ 	.byte	0x04, 0x12
        /*001a*/ 	.short	(.L_19 - .L_18)
	.align		4
.L_18:
        /*001c*/ 	.word	index@(_ZN7cutlass13device_kernelINS_4gemm6kernel13GemmUniversalIN4cute5tupleIJiiiiEEENS1_10collective13CollectiveMmaINS1_34MainloopSm90TmaGmmaWarpSpecializedILi4ENS5_IJNS4_1CILi2EEENSA_ILi1EEESC_EEENS1_32KernelTmaWarpSpecializedPingpongEEENS5_IJNSA_ILi64EEENSA_ILi128EEESH_EEENS_10bfloat16_tENS5_IJlSC_lEEESJ_SK_NS4_8TiledMMAINS4_8MMA_AtomIJNS4_4SM904GMMA28MMA_64x128x16_F32BF16BF16_SSILNSO_5MajorE0ELSQ_0ELNSO_7ScaleInE1ELSR_1EEEEEENS4_6LayoutINS5_IJSC_SC_SC_EEENS5_IJNSA_ILi0EEESW_SW_EEEEENS5_IJNS4_10UnderscoreESZ_SZ_EEEEENS4_13SM90_TMA_LOADENS4_14ComposedLayoutINS4_7SwizzleILi3ELi4ELi3EEENS4_18smem_ptr_flag_bitsILi16EEENSU_INS5_IJNSA_ILi8EEESG_EEENS5_IJSG_SC_EEEEEEEvNS4_8identityENS4_23SM90_TMA_LOAD_MULTICASTES1C_vS1D_EENS_8epilogue10collective6detail29Sm90TmaWarpSpecializedAdapterINS1H_15DefaultEpilogueISJ_SK_SK_NS1G_6thread17LinearCombinationISJ_Li1EffLNS1L_9ScaleType4KindE0ELNS_15FloatRoundStyleE2ESJ_EENS1_15EpilogueDefaultEEEEEvvEEEEvNT_6ParamsE)
        /*0020*/ 	.word	0x00000000
.L_19:


//--------------------- .nv.compat                --------------------------
	.section	.nv.compat,"",@"SHT_CUDA_COMPAT_INFO"
	.align	4
        /*0000*/ 	.byte	0x02, 0x09, 0x01, 0x00, 0x02, 0x02, 0x04, 0x00, 0x02, 0x05, 0x05, 0x00, 0x03, 0x07, 0x01, 0x01
        /*0010*/ 	.byte	0x02, 0x03, 0x01, 0x00, 0x02, 0x06, 0x01, 0x00, 0x04, 0x0b, 0x08, 0x00, 0x00, 0x00, 0x00, 0x00
        /*0020*/ 	.byte	0x00, 0x00, 0x00, 0x00


//--------------------- .nv.info._ZN7cutlass13device_kernelINS_4gemm6kernel13GemmUniversalIN4cute5tupleIJiiiiEEENS1_10collective13CollectiveMmaINS1_34MainloopSm90TmaGmmaWarpSpecializedILi4ENS5_IJNS4_1CILi2EEENSA_ILi1EEESC_EEENS1_32KernelTmaWarpSpecializedPingpongEEENS5_IJNSA_ILi64EEENSA_ILi128EEESH_EEENS_10bfloat16_tENS5_IJlSC_lEEESJ_SK_NS4_8TiledMMAINS4_8MMA_AtomIJNS4_4SM904GMMA28MMA_64x128x16_F32BF16BF16_SSILNSO_5MajorE0ELSQ_0ELNSO_7ScaleInE1ELSR_1EEEEEENS4_6LayoutINS5_IJSC_SC_SC_EEENS5_IJNSA_ILi0EEESW_SW_EEEEENS5_IJNS4_10UnderscoreESZ_SZ_EEEEENS4_13SM90_TMA_LOADENS4_14ComposedLayoutINS4_7SwizzleILi3ELi4ELi3EEENS4_18smem_ptr_flag_bitsILi16EEENSU_INS5_IJNSA_ILi8EEESG_EEENS5_IJSG_SC_EEEEEEEvNS4_8identityENS4_23SM90_TMA_LOAD_MULTICASTES1C_vS1D_EENS_8epilogue10collective6detail29Sm90TmaWarpSpecializedAdapterINS1H_15DefaultEpilogueISJ_SK_SK_NS1G_6thread17LinearCombinationISJ_Li1EffLNS1L_9ScaleType4KindE0ELNS_15FloatRoundStyleE2ESJ_EENS1_15EpilogueDefaultEEEEEvvEEEEvNT_6ParamsE --------------------------
	.section	.nv.info._ZN7cutlass13device_kernelINS_4gemm6kernel13GemmUniversalIN4cute5tupleIJiiiiEEENS1_10collective13CollectiveMmaINS1_34MainloopSm90TmaGmmaWarpSpecializedILi4ENS5_IJNS4_1CILi2EEENSA_ILi1EEESC_EEENS1_32KernelTmaWarpSpecializedPingpongEEENS5_IJNSA_ILi64EEENSA_ILi128EEESH_EEENS_10bfloat16_tENS5_IJlSC_lEEESJ_SK_NS4_8TiledMMAINS4_8MMA_AtomIJNS4_4SM904GMMA28MMA_64x128x16_F32BF16BF16_SSILNSO_5MajorE0ELSQ_0ELNSO_7ScaleInE1ELSR_1EEEEEENS4_6LayoutINS5_IJSC_SC_SC_EEENS5_IJNSA_ILi0EEESW_SW_EEEEENS5_IJNS4_10UnderscoreESZ_SZ_EEEEENS4_13SM90_TMA_LOADENS4_14ComposedLayoutINS4_7SwizzleILi3ELi4ELi3EEENS4_18smem_ptr_flag_bitsILi16EEENSU_INS5_IJNSA_ILi8EEESG_EEENS5_IJSG_SC_EEEEEEEvNS4_8identityENS4_23SM90_TMA_LOAD_MULTICASTES1C_vS1D_EENS_8epilogue10collective6detail29Sm90TmaWarpSpecializedAdapterINS1H_15DefaultEpilogueISJ_SK_SK_NS1G_6thread17LinearCombinationISJ_Li1EffLNS1L_9ScaleType4KindE0ELNS_15FloatRoundStyleE2ESJ_EENS1_15EpilogueDefaultEEEEEvvEEEEvNT_6ParamsE,"",@"SHT_CUDA_INFO"
	.sectionflags	@""
	.align	4


	//----- nvinfo : EIATTR_CUDA_API_VERSION
	.align		4
        /*0000*/ 	.byte	0x04, 0x37
        /*0002*/ 	.short	(.L_21 - .L_20)
.L_20:
        /*0004*/ 	.word	0x00000082


	//----- nvinfo : EIATTR_KPARAM_INFO
	.align		4
.L_21:
        /*0008*/ 	.byte	0x04, 0x17
        /*000a*/ 	.short	(.L_23 - .L_22)
.L_22:
        /*000c*/ 	.word	0x00000000
        /*0010*/ 	.short	0x0000
        /*0012*/ 	.short	0x0070
        /*0014*/ 	.byte	0x00, 0xf0, 0x01, 0x10


	//----- nvinfo : EIATTR_SPARSE_MMA_MASK
	.align		4
.L_23:
        /*0018*/ 	.byte	0x03, 0x50
        /*001a*/ 	.short	0x0000


	//----- nvinfo : EIATTR_MAXREG_COUNT
	.align		4
        /*001c*/ 	.byte	0x03, 0x1b
        /*001e*/ 	.short	0x00a8


	//----- nvinfo : EIATTR_NUM_BARRIERS
	.align		4
        /*0020*/ 	.byte	0x02, 0x4c
        /*0022*/ 	.byte	0x01
	.zero		1


	//----- nvinfo : EIATTR_EXTERNS
	.align		4
        /*0024*/ 	.byte	0x04, 0x0f
        /*0026*/ 	.short	(.L_25 - .L_24)


	//   ....[0]....
	.align		4
.L_24:
        /*0028*/ 	.word	index@(__assertfail)


	//----- nvinfo : EIATTR_MERCURY_ISA_VERSION
	.align		4
.L_25:
        /*002c*/ 	.byte	0x03, 0x5f
        /*002e*/ 	.short	0x0101


	//----- nvinfo : EIATTR_INT_WARP_WIDE_INSTR_OFFSETS
	.align		4
        /*0030*/ 	.byte	0x04, 0x31
        /*0032*/ 	.short	(.L_27 - .L_26)


	//   ....[0]....
.L_26:
        /*0034*/ 	.word	0x000005d0


	//   ....[1]....
        /*0038*/ 	.word	0x00000610


	//   ....[2]....
        /*003c*/ 	.word	0x000006a0


	//   ....[3]....
        /*0040*/ 	.word	0x000006b0


	//   ....[4]....
        /*0044*/ 	.word	0x000006d0


	//   ....[5]....
        /*0048*/ 	.word	0x000006f0


	//   ....[6]....
        /*004c*/ 	.word	0x000007e0


	//   ....[7]....
        /*0050*/ 	.word	0x00000800


	//   ....[8]....
        /*0054*/ 	.word	0x000025a0


	//----- nvinfo : EIATTR_COOP_GROUP_MASK_REGIDS
	.align		4
.L_27:
        /*0058*/ 	.byte	0x04, 0x29
        /*005a*/ 	.short	(.L_29 - .L_28)


	//   ....[0]....
.L_28:
        /*005c*/ 	.word	0xffffffff


	//   ....[1]....
        /*0060*/ 	.word	0xffffffff


	//   ....[2]....
        /*0064*/ 	.word	0xffffffff


	//   ....[3]....
        /*0068*/ 	.word	0xffffffff


	//   ....[4]....
        /*006c*/ 	.word	0xffffffff


	//   ....[5]....
        /*0070*/ 	.word	0xffffffff


	//   ....[6]....
        /*0074*/ 	.word	0xffffffff


	//----- nvinfo : EIATTR_COOP_GROUP_INSTR_OFFSETS
	.align		4
.L_29:
        /*0078*/ 	.byte	0x04, 0x28
        /*007a*/ 	.short	(.L_31 - .L_30)


	//   ....[0]....
.L_30:
        /*007c*/ 	.word	0x00000060


	//   ....[1]....
        /*0080*/ 	.word	0x00000080


	//   ....[2]....
        /*0084*/ 	.word	0x00000180


	//   ....[3]....
        /*0088*/ 	.word	0x000003b0


	//   ....[4]....
        /*008c*/ 	.word	0x00000400


	//   ....[5]....
        /*0090*/ 	.word	0x000004f0


	//   ....[6]....
        /*0094*/ 	.word	0x00000980


	//----- nvinfo : EIATTR_REG_RECONFIG
	.align		4
.L_31:
        /*0098*/ 	.byte	0x01, 0x54
	.zero		2


	//----- nvinfo : EIATTR_SYSCALL_OFFSETS
	.align		4
        /*009c*/ 	.byte	0x04, 0x46
        /*009e*/ 	.short	(.L_33 - .L_32)


	//   ....[0]....
.L_32:
        /*00a0*/ 	.word	0x000019b0


	//----- nvinfo : EIATTR_MBARRIER_INSTR_OFFSETS
	.align		4
.L_33:
        /*00a4*/ 	.byte	0x04, 0x39
        /*00a6*/ 	.short	(.L_35 - .L_34)


	//   ....[0]....
.L_34:
        /*00a8*/ 	.word	0x00000300
        /*00ac*/ 	.word	0x000000ff
        /*00b0*/ 	.word	0x00000000
        /*00b4*/ 	.short	0x0100
        /*00b6*/ 	.byte	0x07
	.zero		1


	//   ....[1]....
        /*00b8*/ 	.word	0x00000310
        /*00bc*/ 	.word	0x000000ff
        /*00c0*/ 	.word	0x00000020
        /*00c4*/ 	.short	0x0100
        /*00c6*/ 	.byte	0x07
	.zero		1


	//   ....[2]....
        /*00c8*/ 	.word	0x00000320
        /*00cc*/ 	.word	0x000000ff
        /*00d0*/ 	.word	0x00000008
        /*00d4*/ 	.short	0x0100
        /*00d6*/ 	.byte	0x07
	.zero		1


	//   ....[3]....
        /*00d8*/ 	.word	0x00000330
        /*00dc*/ 	.word	0x000000ff
        /*00e0*/ 	.word	0x00000028
        /*00e4*/ 	.short	0x0100
        /*00e6*/ 	.byte	0x07
	.zero		1


	//   ....[4]....
        /*00e8*/ 	.word	0x00000340
        /*00ec*/ 	.word	0x000000ff
        /*00f0*/ 	.word	0x00000010
        /*00f4*/ 	.short	0x0100
        /*00f6*/ 	.byte	0x07
	.zero		1


	//   ....[5]....
        /*00f8*/ 	.word	0x00000350
        /*00fc*/ 	.word	0x000000ff
        /*0100*/ 	.word	0x00000030
        /*0104*/ 	.short	0x0100
        /*0106*/ 	.byte	0x07
	.zero		1


	//   ....[6]....
        /*0108*/ 	.word	0x00000360
        /*010c*/ 	.word	0x000000ff
        /*0110*/ 	.word	0x00000018
        /*0114*/ 	.short	0x0100
        /*0116*/ 	.byte	0x07
	.zero		1


	//   ....[7]....
        /*0118*/ 	.word	0x00000370
        /*011c*/ 	.word	0x000000ff
        /*0120*/ 	.word	0x00000038
        /*0124*/ 	.short	0x0100
        /*0126*/ 	.byte	0x07
	.zero		1


	//   ....[8]....
        /*0128*/ 	.word	0x00000840
        /*012c*/ 	.word	0x000000ff
        /*0130*/ 	.word	0x00000070
        /*0134*/ 	.short	0x0100
        /*0136*/ 	.byte	0x0c
	.zero		1


	//   ....[9]....
        /*0138*/ 	.word	0x00000890
        /*013c*/ 	.word	0x000000ff
        /*0140*/ 	.word	0x00000078
        /*0144*/ 	.short	0x0100
        /*0146*/ 	.byte	0x0c
	.zero		1


	//   ....[10]....
        /*0148*/ 	.word	0x000008c0
        /*014c*/ 	.word	0x000000ff
        /*0150*/ 	.word	0x00000050
        /*0154*/ 	.short	0x0100
        /*0156*/ 	.byte	0x0d
	.zero		1


	//   ....[11]....
        /*0158*/ 	.word	0x00000910
        /*015c*/ 	.word	0x000000ff
        /*0160*/ 	.word	0x00000058
        /*0164*/ 	.short	0x0100
        /*0166*/ 	.byte	0x0d
	.zero		1


	//   ....[12]....
        /*0168*/ 	.word	0x00000920
        /*016c*/ 	.word	0x000000ff
        /*0170*/ 	.word	0x00000060
        /*0174*/ 	.short	0x0100
        /*0176*/ 	.byte	0x0d
	.zero		1


	//   ....[13]....
        /*0178*/ 	.word	0x00000930
        /*017c*/ 	.word	0x000000ff
        /*0180*/ 	.word	0x00000068
        /*0184*/ 	.short	0x0100
        /*0186*/ 	.byte	0x0d
	.zero		1


	//   ....[14]....
        /*0188*/ 	.word	0x00001870
        /*018c*/ 	.word	0x00000061
        /*0190*/ 	.word	0xfffffff8
        /*0194*/ 	.short	0x010a
        /*0196*/ 	.byte	0x3f
	.zero		1


	//   ....[15]....
        /*0198*/ 	.word	0x00001a40
        /*019c*/ 	.word	0x00000003
        /*01a0*/ 	.word	0x00000000
        /*01a4*/ 	.short	0x010a
        /*01a6*/ 	.byte	0x3f
	.zero		1


	//   ....[16]....
        /*01a8*/ 	.word	0x00001aa0
        /*01ac*/ 	.word	0x00000003
        /*01b0*/ 	.word	0x00000000
        /*01b4*/ 	.short	0x010a
        /*01b6*/ 	.byte	0x3f
	.zero		1


	//   ....[17]....
        /*01b8*/ 	.word	0x00001fc0
        /*01bc*/ 	.word	0x000000ff
        /*01c0*/ 	.word	0x00000000
        /*01c4*/ 	.short	0x010a
        /*01c6*/ 	.byte	0x04
	.zero		1


	//   ....[18]....
        /*01c8*/ 	.word	0x00002000
        /*01cc*/ 	.word	0x000000ff
        /*01d0*/ 	.word	0x00000000
        /*01d4*/ 	.short	0x010a
        /*01d6*/ 	.byte	0x04
	.zero		1


	//   ....[19]....
        /*01d8*/ 	.word	0x00002430
        /*01dc*/ 	.word	0x00000005
        /*01e0*/ 	.word	0x00000000
        /*01e4*/ 	.short	0x0101
        /*01e6*/ 	.byte	0x3f
	.zero		1


	//   ....[20]....
        /*01e8*/ 	.word	0x00002530
        /*01ec*/ 	.word	0x00000065
        /*01f0*/ 	.word	0x00000000
        /*01f4*/ 	.short	0x0101
        /*01f6*/ 	.byte	0x32
	.zero		1


	//   ....[21]....
        /*01f8*/ 	.word	0x00002620
        /*01fc*/ 	.word	0x00000003
        /*0200*/ 	.word	0x00000000
        /*0204*/ 	.short	0x0101
        /*0206*/ 	.byte	0x3f
	.zero		1


	//   ....[22]....
        /*0208*/ 	.word	0x00002680
        /*020c*/ 	.word	0x00000061
        /*0210*/ 	.word	0x00000008
        /*0214*/ 	.short	0x010a
        /*0216*/ 	.byte	0x3f
	.zero		1


	//   ....[23]....
        /*0218*/ 	.word	0x00006780
        /*021c*/ 	.word	0x00000062
        /*0220*/ 	.word	0x00000000
        /*0224*/ 	.short	0x0101
        /*0226*/ 	.byte	0x32
	.zero		1


	//   ....[24]....
        /*0228*/ 	.word	0x000071d0
        /*022c*/ 	.word	0x00000007
        /*0230*/ 	.word	0x00000020
        /*0234*/ 	.short	0x010a
        /*0236*/ 	.byte	0x3f
	.zero		1


	//   ....[25]....
        /*0238*/ 	.word	0x00007660
        /*023c*/ 	.word	0x00000003
        /*0240*/ 	.word	0x00000078
        /*0244*/ 	.short	0x0101
        /*0246*/ 	.byte	0x3f
	.zero		1


	//   ....[26]....
        /*0248*/ 	.word	0x00007dd0
        /*024c*/ 	.word	0x00000007
        /*0250*/ 	.word	0x00000000
        /*0254*/ 	.short	0x010a
        /*0256*/ 	.byte	0x3f
	.zero		1


	//   ....[27]....
        /*0258*/ 	.word	0x00007e50
        /*025c*/ 	.word	0x00000009
        /*0260*/ 	.word	0x00000000
        /*0264*/ 	.short	0x010a
        /*0266*/ 	.byte	0x3f
	.zero		1


	//   ....[28]....
        /*0268*/ 	.word	0x00007ee0
        /*026c*/ 	.word	0x00000006
        /*0270*/ 	.word	0x00000000
        /*0274*/ 	.short	0x010a
        /*0276*/ 	.byte	0x3f
	.zero		1


	//   ....[29]....
        /*0278*/ 	.word	0x00007f70
        /*027c*/ 	.word	0x00000003
        /*0280*/ 	.word	0x00000000
        /*0284*/ 	.short	0x010a
        /*0286*/ 	.byte	0x3f
	.zero		1


	//   ....[30]....
        /*0288*/ 	.word	0x00007fd0
        /*028c*/ 	.word	0x00000061
        /*0290*/ 	.word	0xfffffff8
        /*0294*/ 	.short	0x010a
        /*0296*/ 	.byte	0x3f
	.zero		1


	//   ....[31]....
        /*0298*/ 	.word	0x00008020
        /*029c*/ 	.word	0x00000003
        /*02a0*/ 	.word	0x00000000
        /*02a4*/ 	.short	0x010a
        /*02a6*/ 	.byte	0x3f
	.zero		1


	//   ....[32]....
        /*02a8*/ 	.word	0x00008080
        /*02ac*/ 	.word	0x00000005
        /*02b0*/ 	.word	0x00000000
        /*02b4*/ 	.short	0x010a
        /*02b6*/ 	.byte	0x3f
	.zero		1


	//   ....[33]....
        /*02b8*/ 	.word	0x000080d0
        /*02bc*/ 	.word	0x00000061
        /*02c0*/ 	.word	0x00000008
        /*02c4*/ 	.short	0x010a
        /*02c6*/ 	.byte	0x3f
	.zero		1


	//   ....[34]....
        /*02c8*/ 	.word	0x000081a0
        /*02cc*/ 	.word	0x00000007
        /*02d0*/ 	.word	0x00000020
        /*02d4*/ 	.short	0x010a
        /*02d6*/ 	.byte	0x3f
	.zero		1


	//   ....[35]....
        /*02d8*/ 	.word	0x00008270
        /*02dc*/ 	.word	0x00000007
        /*02e0*/ 	.word	0x00000000
        /*02e4*/ 	.short	0x010a
        /*02e6*/ 	.byte	0x3f
	.zero		1


	//   ....[36]....
        /*02e8*/ 	.word	0x000082c0
        /*02ec*/ 	.word	0x00000009
        /*02f0*/ 	.word	0x00000000
        /*02f4*/ 	.short	0x010a
        /*02f6*/ 	.byte	0x3f
	.zero		1


	//   ....[37]....
        /*02f8*/ 	.word	0x00008310
        /*02fc*/ 	.word	0x00000006
        /*0300*/ 	.word	0x00000000
        /*0304*/ 	.short	0x010a
        /*0306*/ 	.byte	0x3f
	.zero		1


	//----- nvinfo : EIATTR_NUM_MBARRIERS
	.align		4
.L_35:
        /*0308*/ 	.byte	0x03, 0x38
        /*030a*/ 	.short	0x000e


	//----- nvinfo : EIATTR_EXIT_INSTR_OFFSETS
	.align		4
        /*030c*/ 	.byte	0x04, 0x1c
        /*030e*/ 	.short	(.L_37 - .L_36)


	//   ....[0]....
.L_36:
        /*0310*/ 	.word	0x00001490


	//   ....[1]....
        /*0314*/ 	.word	0x000014f0


	//   ....[2]....
        /*0318*/ 	.word	0x00006ec0


	//   ....[3]....
        /*031c*/ 	.word	0x00006ef0


	//   ....[4]....
        /*0320*/ 	.word	0x00007fc0


	//----- nvinfo : EIATTR_MAX_THREADS
	.align		4
.L_37:
        /*0324*/ 	.byte	0x04, 0x05
        /*0326*/ 	.short	(.L_39 - .L_38)
.L_38:
        /*0328*/ 	.word	0x00000180
        /*032c*/ 	.word	0x00000001
        /*0330*/ 	.word	0x00000001


	//----- nvinfo : EIATTR_CRS_STACK_SIZE
	.align		4
.L_39:
        /*0334*/ 	.byte	0x04, 0x1e
        /*0336*/ 	.short	(.L_41 - .L_40)
.L_40:
        /*0338*/ 	.word	0x00000000


	//----- nvinfo : EIATTR_CBANK_PARAM_SIZE
	.align		4
.L_41:
        /*033c*/ 	.byte	0x03, 0x19
        /*033e*/ 	.short	0x0470


	//----- nvinfo : EIATTR_PARAM_CBANK
	.align		4
        /*0340*/ 	.byte	0x04, 0x0a
        /*0342*/ 	.short	(.L_43 - .L_42)
	.align		4
.L_42:
        /*0344*/ 	.word	index@(.nv.constant0._ZN7cutlass13device_kernelINS_4gemm6kernel13GemmUniversalIN4cute5tupleIJiiiiEEENS1_10collective13CollectiveMmaINS1_34MainloopSm90TmaGmmaWarpSpecializedILi4ENS5_IJNS4_1CILi2EEENSA_ILi1EEESC_EEENS1_32KernelTmaWarpSpecializedPingpongEEENS5_IJNSA_ILi64EEENSA_ILi128EEESH_EEENS_10bfloat16_tENS5_IJlSC_lEEESJ_SK_NS4_8TiledMMAINS4_8MMA_AtomIJNS4_4SM904GMMA28MMA_64x128x16_F32BF16BF16_SSILNSO_5MajorE0ELSQ_0ELNSO_7ScaleInE1ELSR_1EEEEEENS4_6LayoutINS5_IJSC_SC_SC_EEENS5_IJNSA_ILi0EEESW_SW_EEEEENS5_IJNS4_10UnderscoreESZ_SZ_EEEEENS4_13SM90_TMA_LOADENS4_14ComposedLayoutINS4_7SwizzleILi3ELi4ELi3EEENS4_18smem_ptr_flag_bitsILi16EEENSU_INS5_IJNSA_ILi8EEESG_EEENS5_IJSG_SC_EEEEEEEvNS4_8identityENS4_23SM90_TMA_LOAD_MULTICASTES1C_vS1D_EENS_8epilogue10collective6detail29Sm90TmaWarpSpecializedAdapterINS1H_15DefaultEpilogueISJ_SK_SK_NS1G_6thread17LinearCombinationISJ_Li1EffLNS1L_9ScaleType4KindE0ELNS_15FloatRoundStyleE2ESJ_EENS1_15EpilogueDefaultEEEEEvvEEEEvNT_6ParamsE)
        /*0348*/ 	.short	0x0210
        /*034a*/ 	.short	0x0470


	//----- nvinfo : EIATTR_SW_WAR
	.align		4
.L_43:
        /*034c*/ 	.byte	0x04, 0x36
        /*034e*/ 	.short	(.L_45 - .L_44)
.L_44:
        /*0350*/ 	.word	0x00000008
.L_45:


//--------------------- .nv.callgraph             --------------------------
	.section	.nv.callgraph,"",@"SHT_CUDA_CALLGRAPH"
	.align	4
	.sectionentsize	8
	.align		4
        /*0000*/ 	.word	0x00000000
	.align		4
        /*0004*/ 	.word	0xffffffff
	.align		4
        /*0008*/ 	.word	index@(_ZN7cutlass13device_kernelINS_4gemm6kernel13GemmUniversalIN4cute5tupleIJiiiiEEENS1_10collective13CollectiveMmaINS1_34MainloopSm90TmaGmmaWarpSpecializedILi4ENS5_IJNS4_1CILi2EEENSA_ILi1EEESC_EEENS1_32KernelTmaWarpSpecializedPingpongEEENS5_IJNSA_ILi64EEENSA_ILi128EEESH_EEENS_10bfloat16_tENS5_IJlSC_lEEESJ_SK_NS4_8TiledMMAINS4_8MMA_AtomIJNS4_4SM904GMMA28MMA_64x128x16_F32BF16BF16_SSILNSO_5MajorE0ELSQ_0ELNSO_7ScaleInE1ELSR_1EEEEEENS4_6LayoutINS5_IJSC_SC_SC_EEENS5_IJNSA_ILi0EEESW_SW_EEEEENS5_IJNS4_10UnderscoreESZ_SZ_EEEEENS4_13SM90_TMA_LOADENS4_14ComposedLayoutINS4_7SwizzleILi3ELi4ELi3EEENS4_18smem_ptr_flag_bitsILi16EEENSU_INS5_IJNSA_ILi8EEESG_EEENS5_IJSG_SC_EEEEEEEvNS4_8identityENS4_23SM90_TMA_LOAD_MULTICASTES1C_vS1D_EENS_8epilogue10collective6detail29Sm90TmaWarpSpecializedAdapterINS1H_15DefaultEpilogueISJ_SK_SK_NS1G_6thread17LinearCombinationISJ_Li1EffLNS1L_9ScaleType4KindE0ELNS_15FloatRoundStyleE2ESJ_EENS1_15EpilogueDefaultEEEEEvvEEEEvNT_6ParamsE)
	.align		4
        /*000c*/ 	.word	index@(__assertfail)
	.align		4
        /*0010*/ 	.word	0x00000000
	.align		4
        /*0014*/ 	.word	0xfffffffe
	.align		4
        /*0018*/ 	.word	0x00000000
	.align		4
        /*001c*/ 	.word	0xfffffffd
	.align		4
        /*0020*/ 	.word	0x00000000
	.align		4
        /*0024*/ 	.word	0xfffffffc


//--------------------- .nv.constant4             --------------------------
	.section	.nv.constant4,"a",@progbits
	.align	8
	.align		8
.nv.constant4:
        /*0000*/ 	.dword	__assertfail
	.align		8
        /*0008*/ 	.dword	__unnamed_1
	.align		8
        /*0010*/ 	.dword	_ZN39_INTERNAL_76d49546_4_k_cu_62eb9b58_34834cuda3std3__45__cpo5beginE
	.align		8
        /*0018*/ 	.dword	_ZN39_INTERNAL_76d49546_4_k_cu_62eb9b58_34834cuda3std3__45__cpo3endE
	.align		8
        /*0020*/ 	.dword	_ZN39_INTERNAL_76d49546_4_k_cu_62eb9b58_34834cuda3std3__45__cpo6cbeginE
	.align		8
        /*0028*/ 	.dword	_ZN39_INTERNAL_76d49546_4_k_cu_62eb9b58_34834cuda3std3__45__cpo4cendE
	.align		8
        /*0030*/ 	.dword	_ZN39_INTERNAL_76d49546_4_k_cu_62eb9b58_34834cuda3std3__441_GLOBAL__N__76d49546_4_k_cu_62eb9b58_34836ignoreE
	.align		8
        /*0038*/ 	.dword	_ZN39_INTERNAL_76d49546_4_k_cu_62eb9b58_34834cuda3std3__419piecewise_constructE
	.align		8
        /*0040*/ 	.dword	_ZN39_INTERNAL_76d49546_4_k_cu_62eb9b58_34834cuda3std3__48in_placeE
	.align		8
        /*0048*/ 	.dword	_ZN39_INTERNAL_76d49546_4_k_cu_62eb9b58_34834cuda3std6ranges3__45__cpo4swapE
	.align		8
        /*0050*/ 	.dword	_ZN39_INTERNAL_76d49546_4_k_cu_62eb9b58_34834cuda3std6ranges3__45__cpo9iter_moveE
	.align		8
        /*0058*/ 	.dword	_ZN39_INTERNAL_76d49546_4_k_cu_62eb9b58_34834cute7productE
	.align		8
        /*0060*/ 	.dword	_ZN39_INTERNAL_76d49546_4_k_cu_62eb9b58_34834cute1_E
	.align		8
        /*0068*/ 	.dword	$str$22
	.align		8
        /*0070*/ 	.dword	$str$23


//--------------------- .text._ZN7cutlass13device_kernelINS_4gemm6kernel13GemmUniversalIN4cute5tupleIJiiiiEEENS1_10collective13CollectiveMmaINS1_34MainloopSm90TmaGmmaWarpSpecializedILi4ENS5_IJNS4_1CILi2EEENSA_ILi1EEESC_EEENS1_32KernelTmaWarpSpecializedPingpongEEENS5_IJNSA_ILi64EEENSA_ILi128EEESH_EEENS_10bfloat16_tENS5_IJlSC_lEEESJ_SK_NS4_8TiledMMAINS4_8MMA_AtomIJNS4_4SM904GMMA28MMA_64x128x16_F32BF16BF16_SSILNSO_5MajorE0ELSQ_0ELNSO_7ScaleInE1ELSR_1EEEEEENS4_6LayoutINS5_IJSC_SC_SC_EEENS5_IJNSA_ILi0EEESW_SW_EEEEENS5_IJNS4_10UnderscoreESZ_SZ_EEEEENS4_13SM90_TMA_LOADENS4_14ComposedLayoutINS4_7SwizzleILi3ELi4ELi3EEENS4_18smem_ptr_flag_bitsILi16EEENSU_INS5_IJNSA_ILi8EEESG_EEENS5_IJSG_SC_EEEEEEEvNS4_8identityENS4_23SM90_TMA_LOAD_MULTICASTES1C_vS1D_EENS_8epilogue10collective6detail29Sm90TmaWarpSpecializedAdapterINS1H_15DefaultEpilogueISJ_SK_SK_NS1G_6thread17LinearCombinationISJ_Li1EffLNS1L_9ScaleType4KindE0ELNS_15FloatRoundStyleE2ESJ_EENS1_15EpilogueDefaultEEEEEvvEEEEvNT_6ParamsE --------------------------
	.section	.text._ZN7cutlass13device_kernelINS_4gemm6kernel13GemmUniversalIN4cute5tupleIJiiiiEEENS1_10collective13CollectiveMmaINS1_34MainloopSm90TmaGmmaWarpSpecializedILi4ENS5_IJNS4_1CILi2EEENSA_ILi1EEESC_EEENS1_32KernelTmaWarpSpecializedPingpongEEENS5_IJNSA_ILi64EEENSA_ILi128EEESH_EEENS_10bfloat16_tENS5_IJlSC_lEEESJ_SK_NS4_8TiledMMAINS4_8MMA_AtomIJNS4_4SM904GMMA28MMA_64x128x16_F32BF16BF16_SSILNSO_5MajorE0ELSQ_0ELNSO_7ScaleInE1ELSR_1EEEEEENS4_6LayoutINS5_IJSC_SC_SC_EEENS5_IJNSA_ILi0EEESW_SW_EEEEENS5_IJNS4_10UnderscoreESZ_SZ_EEEEENS4_13SM90_TMA_LOADENS4_14ComposedLayoutINS4_7SwizzleILi3ELi4ELi3EEENS4_18smem_ptr_flag_bitsILi16EEENSU_INS5_IJNSA_ILi8EEESG_EEENS5_IJSG_SC_EEEEEEEvNS4_8identityENS4_23SM90_TMA_LOAD_MULTICASTES1C_vS1D_EENS_8epilogue10collective6detail29Sm90TmaWarpSpecializedAdapterINS1H_15DefaultEpilogueISJ_SK_SK_NS1G_6thread17LinearCombinationISJ_Li1EffLNS1L_9ScaleType4KindE0ELNS_15FloatRoundStyleE2ESJ_EENS1_15EpilogueDefaultEEEEEvvEEEEvNT_6ParamsE,"ax",@progbits
	.align	128
.text._ZN7cutlass13device_kernelINS_4gemm6kernel13GemmUniversalIN4cute5tupleIJiiiiEEENS1_10collective13CollectiveMmaINS1_34MainloopSm90TmaGmmaWarpSpecializedILi4ENS5_IJNS4_1CILi2EEENSA_ILi1EEESC_EEENS1_32KernelTmaWarpSpecializedPingpongEEENS5_IJNSA_ILi64EEENSA_ILi128EEESH_EEENS_10bfloat16_tENS5_IJlSC_lEEESJ_SK_NS4_8TiledMMAINS4_8MMA_AtomIJNS4_4SM904GMMA28MMA_64x128x16_F32BF16BF16_SSILNSO_5MajorE0ELSQ_0ELNSO_7ScaleInE1ELSR_1EEEEEENS4_6LayoutINS5_IJSC_SC_SC_EEENS5_IJNSA_ILi0EEESW_SW_EEEEENS5_IJNS4_10UnderscoreESZ_SZ_EEEEENS4_13SM90_TMA_LOADENS4_14ComposedLayoutINS4_7SwizzleILi3ELi4ELi3EEENS4_18smem_ptr_flag_bitsILi16EEENSU_INS5_IJNSA_ILi8EEESG_EEENS5_IJSG_SC_EEEEEEEvNS4_8identityENS4_23SM90_TMA_LOAD_MULTICASTES1C_vS1D_EENS_8epilogue10collective6detail29Sm90TmaWarpSpecializedAdapterINS1H_15DefaultEpilogueISJ_SK_SK_NS1G_6thread17LinearCombinationISJ_Li1EffLNS1L_9ScaleType4KindE0ELNS_15FloatRoundStyleE2ESJ_EENS1_15EpilogueDefaultEEEEEvvEEEEvNT_6ParamsE:
        .type           _ZN7cutlass13device_kernelINS_4gemm6kernel13GemmUniversalIN4cute5tupleIJiiiiEEENS1_10collective13CollectiveMmaINS1_34MainloopSm90TmaGmmaWarpSpecializedILi4ENS5_IJNS4_1CILi2EEENSA_ILi1EEESC_EEENS1_32KernelTmaWarpSpecializedPingpongEEENS5_IJNSA_ILi64EEENSA_ILi128EEESH_EEENS_10bfloat16_tENS5_IJlSC_lEEESJ_SK_NS4_8TiledMMAINS4_8MMA_AtomIJNS4_4SM904GMMA28MMA_64x128x16_F32BF16BF16_SSILNSO_5MajorE0ELSQ_0ELNSO_7ScaleInE1ELSR_1EEEEEENS4_6LayoutINS5_IJSC_SC_SC_EEENS5_IJNSA_ILi0EEESW_SW_EEEEENS5_IJNS4_10UnderscoreESZ_SZ_EEEEENS4_13SM90_TMA_LOADENS4_14ComposedLayoutINS4_7SwizzleILi3ELi4ELi3EEENS4_18smem_ptr_flag_bitsILi16EEENSU_INS5_IJNSA_ILi8EEESG_EEENS5_IJSG_SC_EEEEEEEvNS4_8identityENS4_23SM90_TMA_LOAD_MULTICASTES1C_vS1D_EENS_8epilogue10collective6detail29Sm90TmaWarpSpecializedAdapterINS1H_15DefaultEpilogueISJ_SK_SK_NS1G_6thread17LinearCombinationISJ_Li1EffLNS1L_9ScaleType4KindE0ELNS_15FloatRoundStyleE2ESJ_EENS1_15EpilogueDefaultEEEEEvvEEEEvNT_6ParamsE,@function
        .size           _ZN7cutlass13device_kernelINS_4gemm6kernel13GemmUniversalIN4cute5tupleIJiiiiEEENS1_10collective13CollectiveMmaINS1_34MainloopSm90TmaGmmaWarpSpecializedILi4ENS5_IJNS4_1CILi2EEENSA_ILi1EEESC_EEENS1_32KernelTmaWarpSpecializedPingpongEEENS5_IJNSA_ILi64EEENSA_ILi128EEESH_EEENS_10bfloat16_tENS5_IJlSC_lEEESJ_SK_NS4_8TiledMMAINS4_8MMA_AtomIJNS4_4SM904GMMA28MMA_64x128x16_F32BF16BF16_SSILNSO_5MajorE0ELSQ_0ELNSO_7ScaleInE1ELSR_1EEEEEENS4_6LayoutINS5_IJSC_SC_SC_EEENS5_IJNSA_ILi0EEESW_SW_EEEEENS5_IJNS4_10UnderscoreESZ_SZ_EEEEENS4_13SM90_TMA_LOADENS4_14ComposedLayoutINS4_7SwizzleILi3ELi4ELi3EEENS4_18smem_ptr_flag_bitsILi16EEENSU_INS5_IJNSA_ILi8EEESG_EEENS5_IJSG_SC_EEEEEEEvNS4_8identityENS4_23SM90_TMA_LOAD_MULTICASTES1C_vS1D_EENS_8epilogue10collective6detail29Sm90TmaWarpSpecializedAdapterINS1H_15DefaultEpilogueISJ_SK_SK_NS1G_6thread17LinearCombinationISJ_Li1EffLNS1L_9ScaleType4KindE0ELNS_15FloatRoundStyleE2ESJ_EENS1_15EpilogueDefaultEEEEEvvEEEEvNT_6ParamsE,(.L_x_200 - _ZN7cutlass13device_kernelINS_4gemm6kernel13GemmUniversalIN4cute5tupleIJiiiiEEENS1_10collective13CollectiveMmaINS1_34MainloopSm90TmaGmmaWarpSpecializedILi4ENS5_IJNS4_1CILi2EEENSA_ILi1EEESC_EEENS1_32KernelTmaWarpSpecializedPingpongEEENS5_IJNSA_ILi64EEENSA_ILi128EEESH_EEENS_10bfloat16_tENS5_IJlSC_lEEESJ_SK_NS4_8TiledMMAINS4_8MMA_AtomIJNS4_4SM904GMMA28MMA_64x128x16_F32BF16BF16_SSILNSO_5MajorE0ELSQ_0ELNSO_7ScaleInE1ELSR_1EEEEEENS4_6LayoutINS5_IJSC_SC_SC_EEENS5_IJNSA_ILi0EEESW_SW_EEEEENS5_IJNS4_10UnderscoreESZ_SZ_EEEEENS4_13SM90_TMA_LOADENS4_14ComposedLayoutINS4_7SwizzleILi3ELi4ELi3EEENS4_18smem_ptr_flag_bitsILi16EEENSU_INS5_IJNSA_ILi8EEESG_EEENS5_IJSG_SC_EEEEEEEvNS4_8identityENS4_23SM90_TMA_LOAD_MULTICASTES1C_vS1D_EENS_8epilogue10collective6detail29Sm90TmaWarpSpecializedAdapterINS1H_15DefaultEpilogueISJ_SK_SK_NS1G_6thread17LinearCombinationISJ_Li1EffLNS1L_9ScaleType4KindE0ELNS_15FloatRoundStyleE2ESJ_EENS1_15EpilogueDefaultEEEEEvvEEEEvNT_6ParamsE)
        .other          _ZN7cutlass13device_kernelINS_4gemm6kernel13GemmUniversalIN4cute5tupleIJiiiiEEENS1_10collective13CollectiveMmaINS1_34MainloopSm90TmaGmmaWarpSpecializedILi4ENS5_IJNS4_1CILi2EEENSA_ILi1EEESC_EEENS1_32KernelTmaWarpSpecializedPingpongEEENS5_IJNSA_ILi64EEENSA_ILi128EEESH_EEENS_10bfloat16_tENS5_IJlSC_lEEESJ_SK_NS4_8TiledMMAINS4_8MMA_AtomIJNS4_4SM904GMMA28MMA_64x128x16_F32BF16BF16_SSILNSO_5MajorE0ELSQ_0ELNSO_7ScaleInE1ELSR_1EEEEEENS4_6LayoutINS5_IJSC_SC_SC_EEENS5_IJNSA_ILi0EEESW_SW_EEEEENS5_IJNS4_10UnderscoreESZ_SZ_EEEEENS4_13SM90_TMA_LOADENS4_14ComposedLayoutINS4_7SwizzleILi3ELi4ELi3EEENS4_18smem_ptr_flag_bitsILi16EEENSU_INS5_IJNSA_ILi8EEESG_EEENS5_IJSG_SC_EEEEEEEvNS4_8identityENS4_23SM90_TMA_LOAD_MULTICASTES1C_vS1D_EENS_8epilogue10collective6detail29Sm90TmaWarpSpecializedAdapterINS1H_15DefaultEpilogueISJ_SK_SK_NS1G_6thread17LinearCombinationISJ_Li1EffLNS1L_9ScaleType4KindE0ELNS_15FloatRoundStyleE2ESJ_EENS1_15EpilogueDefaultEEEEEvvEEEEvNT_6ParamsE,@"STO_CUDA_ENTRY STV_DEFAULT"
_ZN7cutlass13device_kernelINS_4gemm6kernel13GemmUniversalIN4cute5tupleIJiiiiEEENS1_10collective13CollectiveMmaINS1_34MainloopSm90TmaGmmaWarpSpecializedILi4ENS5_IJNS4_1CILi2EEENSA_ILi1EEESC_EEENS1_32KernelTmaWarpSpecializedPingpongEEENS5_IJNSA_ILi64EEENSA_ILi128EEESH_EEENS_10bfloat16_tENS5_IJlSC_lEEESJ_SK_NS4_8TiledMMAINS4_8MMA_AtomIJNS4_4SM904GMMA28MMA_64x128x16_F32BF16BF16_SSILNSO_5MajorE0ELSQ_0ELNSO_7ScaleInE1ELSR_1EEEEEENS4_6LayoutINS5_IJSC_SC_SC_EEENS5_IJNSA_ILi0EEESW_SW_EEEEENS5_IJNS4_10UnderscoreESZ_SZ_EEEEENS4_13SM90_TMA_LOADENS4_14ComposedLayoutINS4_7SwizzleILi3ELi4ELi3EEENS4_18smem_ptr_flag_bitsILi16EEENSU_INS5_IJNSA_ILi8EEESG_EEENS5_IJSG_SC_EEEEEEEvNS4_8identityENS4_23SM90_TMA_LOAD_MULTICASTES1C_vS1D_EENS_8epilogue10collective6detail29Sm90TmaWarpSpecializedAdapterINS1H_15DefaultEpilogueISJ_SK_SK_NS1G_6thread17LinearCombinationISJ_Li1EffLNS1L_9ScaleType4KindE0ELNS_15FloatRoundStyleE2ESJ_EENS1_15EpilogueDefaultEEEEEvvEEEEvNT_6ParamsE:
[----:B------:R-:W0:Y:S01]  /*0000*/  LDC R1, c[0x0][0x28] ;  /* 0x00000a00ff017b82 */ /* 0x000e220000000800 */
[----:B------:R-:W1:Y:S01]  /*0010*/  S2R R3, SR_TID.X ;  /* 0x0000000000037919 */ /* 0x000e620000002100 */
[----:B------:R-:W-:Y:S01]  /*0020*/  ELECT P0, URZ, PT ;  /* 0x00000000003f782f */ /* 0x000fe20003800000 */
[----:B------:R-:W-:Y:S01]  /*0030*/  BSSY B0, `(.L_x_0) ;  /* 0x0000014000007945 */ /* 0x000fe20003800000 */
[--C-:B-1----:R-:W-:Y:S02]  /*0040*/  SHF.R.U32.HI R0, RZ, 0x5, R3.reuse ;  /* 0x00000005ff007819 */ /* 0x102fe40000011603 */
[----:B------:R-:W-:-:S03]  /*0050*/  SHF.R.U32.HI R5, RZ, 0x7, R3 ;  /* 0x00000007ff057819 */ /* 0x000fc60000011603 */
[----:B------:R-:W1:Y:S02]  /*0060*/  SHFL.IDX PT, R2, R0, RZ, 0x1f ;  /* 0x00001fff00027589 */ /* 0x000e6400000e0000 */
[----:B-1----:R-:W-:Y:S02]  /*0070*/  R2UR UR6, R2 ;  /* 0x00000000020672ca */ /* 0x002fe400000e0000 */
[----:B------:R1:W2:Y:S11]  /*0080*/  SHFL.IDX PT, R2, R5, RZ, 0x1f ;  /* 0x00001fff05027589 */ /* 0x0002b600000e0000 */
[----:B------:R-:W-:-:S02]  /*0090*/  USHF.R.S32.HI UR4, URZ, 0x1f, UR6 ;  /* 0x0000001f3f047899 */ /* 0x000fc40008011406 */
[----:B------:R-:W-:Y:S02]  /*00a0*/  ISETP.NE.OR P0, PT, RZ, UR6, !P0 ;  /* 0x00000006ff007c0c */ /* 0x000fe4000c705670 */
[----:B------:R-:W-:-:S04]  /*00b0*/  ULEA.HI UR4, UR4, UR6, URZ, 0x2 ;  /* 0x0000000604047291 */ /* 0x000fc8000f8f103f */
[----:B------:R-:W-:-:S04]  /*00c0*/  ULOP3.LUT UR4, UR4, 0xfffffffc, URZ, 0xc0, !UPT ;  /* 0xfffffffc04047892 */ /* 0x000fc8000f8ec03f */
[----:B------:R-:W-:-:S03]  /*00d0*/  UIADD3 UR6, UR6, -UR4, URZ ;  /* 0x8000000406067290 */ /* 0x000fc6000fffe03f */
[----:B012---:R-:W-:Y:S09]  /*00e0*/  @P0 BRA `(.L_x_1) ;  /* 0x0000000000200947 */ /* 0x007ff20003800000 */
[----:B------:R-:W-:Y:S02]  /*00f0*/  ULDC.64 UR4, c[0x0][0x198] ;  /* 0x0000660000047ab9 */ /* 0x000fe40000000a00 */
[----:B------:R-:W-:Y:S02]  /*0100*/  UIADD3 UR8, UP0, UR4, 0xf0, URZ ;  /* 0x000000f004087890 */ /* 0x000fe4000ff1e03f */
[----:B------:R-:W-:Y:S02]  /*0110*/  UIADD3 UR4, UP1, UR4, 0x1f0, URZ ;  /* 0x000001f004047890 */ /* 0x000fe4000ff3e03f */
[----:B------:R-:W-:Y:S02]  /*0120*/  UIADD3.X UR9, URZ, UR5, URZ, UP0, !UPT ;  /* 0x000000053f097290 */ /* 0x000fe400087fe43f */
[----:B------:R-:W-:-:S07]  /*0130*/  UIADD3.X UR5, URZ, UR5, URZ, UP1, !UPT ;  /* 0x000000053f057290 */ /* 0x000fce0008ffe43f */
[----:B------:R0:W-:Y:S02]  /*0140*/  UTMACCTL.PF [UR8] ;  /* 0x00000000080079b9 */ /* 0x0001e40008040000 */
[----:B------:R0:W-:Y:S02]  /*0150*/  UTMACCTL.PF [UR4] ;  /* 0x00000000040079b9 */ /* 0x0001e40008040000 */
[----:B0-----:R-:W-:Y:S01]  /*0160*/  NOP ;  /* 0x0000000000007918 */ /* 0x001fe20000000000 */
.L_x_1:
[----:B------:R-:W-:Y:S05]  /*0170*/  BSYNC B0 ;  /* 0x0000000000007941 */ /* 0x000fea0003800000 */
.L_x_0:
[----:B------:R-:W0:Y:S01]  /*0180*/  SHFL.IDX PT, R6, R0, RZ, 0x1f ;  /* 0x00001fff00067589 */ /* 0x000e2200000e0000 */
[----:B------:R-:W-:Y:S01]  /*0190*/  R2UR UR19, R2 ;  /* 0x00000000021372ca */ /* 0x000fe200000e0000 */
[----:B------:R-:W-:-:S04]  /*01a0*/  UISETP.NE.AND UP0, UPT, UR6, 0x3, UPT ;  /* 0x000000030600788c */ /* 0x000fc8000bf05270 */
[----:B------:R-:W-:-:S08]  /*01b0*/  UISETP.EQ.OR UP0, UPT, UR6, URZ, !UP0 ;  /* 0x0000003f0600728c */ /* 0x000fd0000c702670 */
[----:B------:R-:W-:Y:S02]  /*01c0*/  UIADD3 UR14, UR19, -0x1, URZ ;  /* 0xffffffff130e7890 */ /* 0x000fe4000fffe03f */
[----:B------:R-:W-:Y:S02]  /*01d0*/  UISETP.EQ.AND UP0, UPT, UR19, URZ, UP0 ;  /* 0x0000003f1300728c */ /* 0x000fe40008702270 */
[----:B------:R-:W-:Y:S02]  /*01e0*/  UISETP.GE.U32.AND UP1, UPT, UR14, 0x2, UPT ;  /* 0x000000020e00788c */ /* 0x000fe4000bf26070 */
[----:B------:R-:W-:Y:S01]  /*01f0*/  USEL UR40, URZ, 0x1, !UP0 ;  /* 0x000000013f287887 */ /* 0x000fe2000c000000 */
[----:B0-----:R-:W-:-:S03]  /*0200*/  ISETP.NE.AND P0, PT, R6, RZ, PT ;  /* 0x000000ff0600720c */ /* 0x001fc60003f05270 */
[----:B------:R-:W-:-:S10]  /*0210*/  USEL UR40, UR40, 0x2, UP1 ;  /* 0x0000000228287887 */ /* 0x000fd40008800000 */
[----:B------:R-:W-:Y:S05]  /*0220*/  @P0 BRA `(.L_x_2) ;  /* 0x0000000000580947 */ /* 0x000fea0003800000 */
[----:B------:R-:W0:Y:S01]  /*0230*/  S2UR UR7, SR_CgaCtaId ;  /* 0x00000000000779c3 */ /* 0x000e220000008800 */
[----:B------:R-:W-:Y:S01]  /*0240*/  UMOV UR4, 0x400 ;  /* 0x0000040000047882 */ /* 0x000fe20000000000 */
[----:B------:R-:W-:Y:S01]  /*0250*/  UMOV UR5, 0x1 ;  /* 0x0000000100057882 */ /* 0x000fe20000000000 */
[----:B------:R-:W-:Y:S01]  /*0260*/  UMOV UR8, 0x2 ;  /* 0x0000000200087882 */ /* 0x000fe20000000000 */
[----:B------:R-:W-:Y:S01]  /*0270*/  ELECT P0, URZ, PT ;  /* 0x00000000003f782f */ /* 0x000fe20003800000 */
[----:B------:R-:W-:-:S04]  /*0280*/  UIADD3 UR8, -UR8, 0x100000, URZ ;  /* 0x0010000008087890 */ /* 0x000fc8000fffe13f */
[----:B------:R-:W-:Y:S02]  /*0290*/  USHF.L.U32 UR9, UR8, 0xb, URZ ;  /* 0x0000000b08097899 */ /* 0x000fe4000800063f */
[----:B------:R-:W-:Y:S02]  /*02a0*/  USHF.L.U32 UR8, UR8, 0x1, URZ ;  /* 0x0000000108087899 */ /* 0x000fe4000800063f */
[----:B0-----:R-:W-:Y:S02]  /*02b0*/  ULEA UR7, UR7, UR4, 0x18 ;  /* 0x0000000407077291 */ /* 0x001fe4000f8ec03f */
[----:B------:R-:W-:-:S04]  /*02c0*/  UIADD3 UR4, -UR5, 0x100000, URZ ;  /* 0x0010000005047890 */ /* 0x000fc8000fffe13f */
[----:B------:R-:W-:Y:S02]  /*02d0*/  USHF.L.U32 UR5, UR4, 0xb, URZ ;  /* 0x0000000b04057899 */ /* 0x000fe4000800063f */
[----:B------:R-:W-:Y:S01]  /*02e0*/  USHF.L.U32 UR4, UR4, 0x1, URZ ;  /* 0x0000000104047899 */ /* 0x000fe2000800063f */
[----:B------:R-:W0:Y:S11]  /*02f0*/  FENCE.VIEW.ASYNC.S ;  /* 0x00000000000073c6 */ /* 0x000e360000000000 */
[----:B0-----:R0:W1:Y:S01]  /*0300*/  SYNCS.EXCH.64 URZ, [UR7], UR4 ;  /* 0x00000004073f75b2 */ /* 0x0010620008000100 */
[----:B------:R0:W2:Y:S01]  /*0310*/  SYNCS.EXCH.64 URZ, [UR7+0x20], UR8 ;  /* 0x00002008073f75b2 */ /* 0x0000a20008000100 */
[----:B------:R0:W3:Y:S01]  /*0320*/  SYNCS.EXCH.64 URZ, [UR7+0x8], UR4 ;  /* 0x00000804073f75b2 */ /* 0x0000e20008000100 */
[----:B------:R0:W4:Y:S01]  /*0330*/  SYNCS.EXCH.64 URZ, [UR7+0x28], UR8 ;  /* 0x00002808073f75b2 */ /* 0x0001220008000100 */
[----:B------:R0:W0:Y:S01]  /*0340*/  SYNCS.EXCH.64 URZ, [UR7+0x10], UR4 ;  /* 0x00001004073f75b2 */ /* 0x0000220008000100 */
[----:B------:R0:W0:Y:S01]  /*0350*/  SYNCS.EXCH.64 URZ, [UR7+0x30], UR8 ;  /* 0x00003008073f75b2 */ /* 0x0000220008000100 */
[----:B------:R0:W0:Y:S01]  /*0360*/  SYNCS.EXCH.64 URZ, [UR7+0x18], UR4 ;  /* 0x00001804073f75b2 */ /* 0x0000220008000100 */
[----:B------:R0:W0:Y:S01]  /*0370*/  SYNCS.EXCH.64 URZ, [UR7+0x38], UR8 ;  /* 0x00003808073f75b2 */ /* 0x0000220008000100 */
[----:B------:R-:W-:Y:S01]  /*0380*/  NOP ;  /* 0x0000000000007918 */ /* 0x000fe20000000000 */
.L_x_2:
[----:B------:R-:W5:Y:S01]  /*0390*/  S2UR UR15, SR_CTAID.X ;  /* 0x00000000000f79c3 */ /* 0x000f620000002500 */
[----:B------:R-:W-:Y:S01]  /*03a0*/  SHF.R.S32.HI R2, RZ, 0x1f, R3 ;  /* 0x0000001fff027819 */ /* 0x000fe20000011403 */
[----:B------:R-:W1:Y:S01]  /*03b0*/  SHFL.IDX PT, R7, R0, RZ, 0x1f ;  /* 0x00001fff00077589 */ /* 0x000e6200000e0000 */
[----:B------:R-:W-:Y:S02]  /*03c0*/  ELECT P0, URZ, PT ;  /* 0x00000000003f782f */ /* 0x000fe40003800000 */
[----:B------:R-:W-:Y:S01]  /*03d0*/  SHF.R.S32.HI R11, RZ, 0x1f, R6 ;  /* 0x0000001fff0b7819 */ /* 0x000fe20000011406 */
[----:B0-----:R-:W-:Y:S01]  /*03e0*/  ULDC UR4, c[0x0][0x150] ;  /* 0x0000540000047ab9 */ /* 0x001fe20000000800 */
[----:B------:R-:W-:Y:S01]  /*03f0*/  LEA.HI R2, R2, R3, RZ, 0x7 ;  /* 0x0000000302027211 */ /* 0x000fe200078f38ff */
[----:B------:R-:W0:Y:S01]  /*0400*/  SHFL.IDX PT, R8, R0, RZ, 0x1f ;  /* 0x00001fff00087589 */ /* 0x000e2200000e0000 */
[----:B------:R-:W2:Y:S01]  /*0410*/  S2UR UR8, SR_CTAID.Y ;  /* 0x00000000000879c3 */ /* 0x000ea20000002600 */
[----:B------:R-:W-:-:S02]  /*0420*/  ELECT P1, URZ, PT ;  /* 0x00000000003f782f */ /* 0x000fc40003820000 */
[----:B------:R-:W-:Y:S01]  /*0430*/  LOP3.LUT R2, R2, 0xffffff80, RZ, 0xc0, !PT ;  /* 0xffffff8002027812 */ /* 0x000fe200078ec0ff */
[----:B------:R-:W-:Y:S01]  /*0440*/  ULDC UR7, c[0x0][0x144] ;  /* 0x0000510000077ab9 */ /* 0x000fe20000000800 */
[----:B------:R-:W-:Y:S01]  /*0450*/  LEA.HI R11, R11, R6, RZ, 0x2 ;  /* 0x000000060b0b7211 */ /* 0x000fe200078f10ff */
[----:B------:R-:W-:Y:S01]  /*0460*/  UMOV UR18, 0x80 ;  /* 0x0000008000127882 */ /* 0x000fe20000000000 */
[----:B------:R-:W-:Y:S01]  /*0470*/  NOP ;  /* 0x0000000000007918 */ /* 0x000fe20000000000 */
[----:B------:R-:W-:Y:S01]  /*0480*/  IMAD.IADD R4, R3, 0x1, -R2 ;  /* 0x0000000103047824 */ /* 0x000fe200078e0a02 */
[----:B------:R-:W-:Y:S01]  /*0490*/  LOP3.LUT R11, R11, 0x3ffffffc, RZ, 0xc0, !PT ;  /* 0x3ffffffc0b0b7812 */ /* 0x000fe200078ec0ff */
[----:B------:R-:W-:Y:S01]  /*04a0*/  NOP ;  /* 0x0000000000007918 */ /* 0x000fe20000000000 */
[----:B------:R-:W-:Y:S01]  /*04b0*/  ULDC UR17, c[0x0][0x148] ;  /* 0x0000520000117ab9 */ /* 0x000fe20000000800 */
[----:B------:R-:W-:Y:S01]  /*04c0*/  IMAD.MOV.U32 R23, RZ, RZ, 0x1 ;  /* 0x00000001ff177424 */ /* 0x000fe200078e00ff */
[----:B------:R-:W-:Y:S01]  /*04d0*/  SHF.R.S32.HI R9, RZ, 0x1f, R4 ;  /* 0x0000001fff097819 */ /* 0x000fe20000011404 */
[----:B------:R-:W-:Y:S01]  /*04e0*/  IMAD.IADD R11, R6, 0x1, -R11 ;  /* 0x00000001060b7824 */ /* 0x000fe200078e0a0b */
[----:B------:R-:W3:Y:S01]  /*04f0*/  SHFL.IDX PT, R5, R5, RZ, 0x1f ;  /* 0x00001fff05057589 */ /* 0x000ee200000e0000 */
[----:B------:R-:W-:-:S02]  /*0500*/  ISETP.NE.AND P2, PT, RZ, UR19, PT ;  /* 0x00000013ff007c0c */ /* 0x000fc4000bf45270 */
[----:B-----5:R-:W-:Y:S02]  /*0510*/  I2FP.F32.U32 R10, UR15 ;  /* 0x0000000f000a7c45 */ /* 0x020fe40008201000 */
[----:B------:R-:W-:Y:S02]  /*0520*/  LEA.HI R2, R9, R4, RZ, 0x3 ;  /* 0x0000000409027211 */ /* 0x000fe400078f18ff */
[----:B-1----:R-:W-:Y:S01]  /*0530*/  ISETP.NE.OR P0, PT, R7, RZ, !P0 ;  /* 0x000000ff0700720c */ /* 0x002fe20004705670 */
[----:B------:R-:W-:Y:S01]  /*0540*/  FMUL R10, R10, UR4 ;  /* 0x000000040a0a7c20 */ /* 0x000fe20008400000 */
[--C-:B------:R-:W-:Y:S01]  /*0550*/  SHF.R.S32.HI R7, RZ, 0x3, R2.reuse ;  /* 0x00000003ff077819 */ /* 0x100fe20000011402 */
[----:B------:R-:W-:Y:S01]  /*0560*/  ULDC UR4, c[0x0][0x154] ;  /* 0x0000550000047ab9 */ /* 0x000fe20000000800 */
[----:B------:R-:W-:Y:S02]  /*0570*/  SHF.R.S32.HI R2, RZ, 0x1f, R2 ;  /* 0x0000001fff027819 */ /* 0x000fe40000011402 */
[----:B0-----:R-:W-:Y:S01]  /*0580*/  ISETP.NE.OR P1, PT, R8, RZ, !P1 ;  /* 0x000000ff0800720c */ /* 0x001fe20004f25670 */
[----:B------:R-:W0:Y:S01]  /*0590*/  F2I.U32.TRUNC.NTZ R10, R10 ;  /* 0x0000000a000a7305 */ /* 0x000e22000020f000 */
[----:B------:R-:W-:-:S02]  /*05a0*/  LEA.HI R2, R2, R7, RZ, 0x2 ;  /* 0x0000000702027211 */ /* 0x000fc400078f10ff */
[----:B--2---:R-:W-:Y:S02]  /*05b0*/  I2FP.F32.U32 R0, UR8 ;  /* 0x0000000800007c45 */ /* 0x004fe40008201000 */
[----:B------:R-:W-:Y:S01]  /*05c0*/  LOP3.LUT R2, R2, 0xfffffffc, RZ, 0xc0, !PT ;  /* 0xfffffffc02027812 */ /* 0x000fe200078ec0ff */
[----:B------:R-:W-:Y:S02]  /*05d0*/  VOTEU.ALL UP0, P0 ;  /* 0x00000000003f7886 */ /* 0x000fe40000000000 */
[----:B------:R-:W-:Y:S02]  /*05e0*/  FMUL R6, R0, UR4 ;  /* 0x0000000400067c20 */ /* 0x000fe40008400000 */
[----:B------:R-:W-:Y:S01]  /*05f0*/  IMAD.IADD R2, R7, 0x1, -R2 ;  /* 0x0000000107027824 */ /* 0x000fe200078e0a02 */
[----:B------:R-:W1:Y:S01]  /*0600*/  @!UP0 S2UR UR11, SR_CgaCtaId ;  /* 0x00000000000b89c3 */ /* 0x000e620000008800 */
[----:B------:R-:W-:Y:S01]  /*0610*/  VOTEU.ALL UP1, P1 ;  /* 0x00000000003f7886 */ /* 0x000fe20000820000 */
[----:B------:R-:W-:Y:S01]  /*0620*/  @!UP0 UMOV UR10, 0x400 ;  /* 0x00000400000a8882 */ /* 0x000fe20000000000 */
[----:B------:R-:W-:Y:S01]  /*0630*/  IMAD R2, R11, 0x4, R2 ;  /* 0x000000040b027824 */ /* 0x000fe200078e0202 */
[----:B0-----:R-:W-:Y:S01]  /*0640*/  R2UR UR4, R10 ;  /* 0x000000000a0472ca */ /* 0x001fe200000e0000 */
[----:B------:R-:W0:Y:S01]  /*0650*/  F2I.U32.TRUNC.NTZ R6, R6 ;  /* 0x0000000600067305 */ /* 0x000e22000020f000 */
[----:B------:R-:W-:Y:S01]  /*0660*/  @!UP1 UMOV UR13, 0x400 ;  /* 0x00000400000d9882 */ /* 0x000fe20000000000 */
[C---:B------:R-:W-:Y:S01]  /*0670*/  IMAD.SHL.U32 R7, R2.reuse, 0x4, RZ ;  /* 0x0000000402077824 */ /* 0x040fe200078e00ff */
[----:B------:R-:W-:Y:S01]  /*0680*/  LEA.HI R0, R2, R2, RZ, 0x1 ;  /* 0x0000000202007211 */ /* 0x000fe200078f08ff */
[----:B------:R-:W2:Y:S01]  /*0690*/  @!UP1 S2UR UR16, SR_CgaCtaId ;  /* 0x00000000001099c3 */ /* 0x000ea20000008800 */
[----:B------:R-:W-:Y:S01]  /*06a0*/  VOTEU.ALL UP2, P1 ;  /* 0x00000000003f7886 */ /* 0x000fe20000840000 */
[----:B------:R-:W-:Y:S01]  /*06b0*/  VOTEU.ALL UP3, P1 ;  /* 0x00000000003f7886 */ /* 0x000fe20000860000 */
[----:B------:R-:W-:Y:S01]  /*06c0*/  LOP3.LUT R11, R0, 0xfffffffe, RZ, 0xc0, !PT ;  /* 0xfffffffe000b7812 */ /* 0x000fe200078ec0ff */
[----:B------:R-:W-:Y:S01]  /*06d0*/  VOTEU.ALL UP4, P1 ;  /* 0x00000000003f7886 */ /* 0x000fe20000880000 */
[----:B------:R-:W-:Y:S01]  /*06e0*/  LOP3.LUT R22, R2, 0xc, R7, 0x78, !PT ;  /* 0x0000000c02167812 */ /* 0x000fe200078e7807 */
[----:B------:R-:W-:-:S02]  /*06f0*/  VOTEU.ALL UP5, P1 ;  /* 0x00000000003f7886 */ /* 0x000fc400008a0000 */
[----:B------:R-:W-:Y:S01]  /*0700*/  IMAD.IADD R11, R2, 0x1, -R11 ;  /* 0x00000001020b7824 */ /* 0x000fe200078e0a0b */
[----:B------:R-:W-:Y:S01]  /*0710*/  UIADD3 UR4, -UR4, URZ, URZ ;  /* 0x0000003f04047290 */ /* 0x000fe2000fffe13f */
[----:B------:R-:W5:Y:S01]  /*0720*/  LDC R2, c[0x0][0x140] ;  /* 0x00005000ff027b82 */ /* 0x000f620000000800 */
[----:B0-----:R-:W-:Y:S02]  /*0730*/  R2UR UR9, R6 ;  /* 0x00000000060972ca */ /* 0x001fe400000e0000 */
[----:B------:R-:W-:Y:S02]  /*0740*/  UIMAD UR7, UR7, UR4, UR15 ;  /* 0x00000004070772a4 */ /* 0x000fe4000f8e020f */
[----:B-1----:R-:W-:Y:S01]  /*0750*/  @!UP0 ULEA UR12, UR11, UR10, 0x18 ;  /* 0x0000000a0b0c8291 */ /* 0x002fe2000f8ec03f */
[----:B------:R-:W-:Y:S01]  /*0760*/  UMOV UR4, 0x20 ;  /* 0x0000002000047882 */ /* 0x000fe20000000000 */
[----:B------:R-:W-:-:S04]  /*0770*/  @!UP1 UIADD3 UR10, -UR18, 0x100000, URZ ;  /* 0x00100000120a9890 */ /* 0x000fc8000fffe13f */
[----:B------:R-:W-:Y:S02]  /*0780*/  @!UP1 USHF.L.U32 UR11, UR10, 0xb, URZ ;  /* 0x0000000b0a0b9899 */ /* 0x000fe4000800063f */
[----:B------:R-:W-:Y:S01]  /*0790*/  @!UP1 USHF.L.U32 UR10, UR10, 0x1, URZ ;  /* 0x000000010a0a9899 */ /* 0x000fe2000800063f */
[----:B------:R-:W-:Y:S01]  /*07a0*/  ISETP.NE.AND P3, PT, R11, UR7, PT ;  /* 0x000000070b007c0c */ /* 0x000fe2000bf65270 */
[----:B------:R-:W-:-:S04]  /*07b0*/  @!UP0 UIADD3 UR4, -UR4, 0x100000, URZ ;  /* 0x0010000004048890 */ /* 0x000fc8000fffe13f */
[----:B------:R-:W-:Y:S02]  /*07c0*/  @!UP0 USHF.L.U32 UR5, UR4, 0xb, URZ ;  /* 0x0000000b04058899 */ /* 0x000fe4000800063f */
[----:B------:R-:W-:Y:S01]  /*07d0*/  @!UP0 USHF.L.U32 UR4, UR4, 0x1, URZ ;  /* 0x0000000104048899 */ /* 0x000fe2000800063f */
[----:B------:R-:W-:Y:S01]  /*07e0*/  VOTEU.ALL UP0, P0 ;  /* 0x00000000003f7886 */ /* 0x000fe20000000000 */
[----:B--2---:R-:W-:Y:S01]  /*07f0*/  @!UP1 ULEA UR13, UR16, UR13, 0x18 ;  /* 0x0000000d100d9291 */ /* 0x004fe2000f8ec03f */
[----:B------:R-:W-:Y:S01]  /*0800*/  VOTEU.ALL UP1, P0 ;  /* 0x00000000003f7886 */ /* 0x000fe20000020000 */
[----:B------:R-:W-:Y:S01]  /*0810*/  UIADD3 UR9, -UR9, URZ, URZ ;  /* 0x0000003f09097290 */ /* 0x000fe2000fffe13f */
[----:B------:R-:W-:Y:S01]  /*0820*/  LOP3.LUT P0, RZ, R4, 0x7, RZ, 0xc0, !PT ;  /* 0x0000000704ff7812 */ /* 0x000fe2000780c0ff */
[----:B------:R-:W0:Y:S06]  /*0830*/  FENCE.VIEW.ASYNC.S ;  /* 0x00000000000073c6 */ /* 0x000e2c0000000000 */
[----:B0-----:R-:W0:Y:S01]  /*0840*/  @!UP0 SYNCS.EXCH.64 URZ, [UR12+0x70], UR4 ;  /* 0x000070040c3f85b2 */ /* 0x001e220008000100 */
[----:B------:R-:W-:-:S02]  /*0850*/  @P3 LEA.HI R0, R22, R22, RZ, 0x1 ;  /* 0x0000001616003211 */ /* 0x000fc400078f08ff */
[----:B-----5:R-:W-:Y:S02]  /*0860*/  ISETP.EQ.U32.AND P1, PT, R2, 0x1, PT ;  /* 0x000000010200780c */ /* 0x020fe40003f22070 */
[----:B------:R-:W-:Y:S02]  /*0870*/  @P3 SHF.R.S32.HI R0, RZ, 0x1, R0 ;  /* 0x00000001ff003819 */ /* 0x000fe40000011400 */
[----:B------:R-:W-:Y:S01]  /*0880*/  ISETP.LT.U32.AND P0, PT, R22, 0x2, !P0 ;  /* 0x000000021600780c */ /* 0x000fe20004701070 */
[----:B------:R1:W2:Y:S01]  /*0890*/  @!UP1 SYNCS.EXCH.64 URZ, [UR12+0x78], UR4 ;  /* 0x000078040c3f95b2 */ /* 0x0002a20008000100 */
[----:B------:R-:W-:Y:S01]  /*08a0*/  NOP ;  /* 0x0000000000007918 */ /* 0x000fe20000000000 */
[----:B-1----:R-:W-:Y:S01]  /*08b0*/  UIMAD UR4, UR17, UR9, UR8 ;  /* 0x00000009110472a4 */ /* 0x002fe2000f8e0208 */
[----:B------:R1:W0:Y:S05]  /*08c0*/  @!UP2 SYNCS.EXCH.64 URZ, [UR13+0x50], UR10 ;  /* 0x0000500a0d3fa5b2 */ /* 0x00022a0008000100 */
[----:B------:R-:W-:-:S02]  /*08d0*/  @P3 ISETP.NE.AND P4, PT, R0, UR4, PT ;  /* 0x0000000400003c0c */ /* 0x000fc4000bf85270 */
[----:B------:R-:W-:Y:S02]  /*08e0*/  SEL R0, RZ, 0x1, !P0 ;  /* 0x00000001ff007807 */ /* 0x000fe40004000000 */
[----:B------:R-:W-:-:S04]  /*08f0*/  @P3 SEL R23, RZ, 0x1, P4 ;  /* 0x00000001ff173807 */ /* 0x000fc80002000000 */
[----:B------:R-:W-:Y:S01]  /*0900*/  LOP3.LUT R23, R23, R0, RZ, 0xc0, !PT ;  /* 0x0000000017177212 */ /* 0x000fe200078ec0ff */
[----:B------:R1:W0:Y:S01]  /*0910*/  @!UP3 SYNCS.EXCH.64 URZ, [UR13+0x58], UR10 ;  /* 0x0000580a0d3fb5b2 */ /* 0x0002220008000100 */
[----:B------:R1:W0:Y:S01]  /*0920*/  @!UP4 SYNCS.EXCH.64 URZ, [UR13+0x60], UR10 ;  /* 0x0000600a0d3fc5b2 */ /* 0x0002220008000100 */
[----:B------:R1:W0:Y:S01]  /*0930*/  @!UP5 SYNCS.EXCH.64 URZ, [UR13+0x68], UR10 ;  /* 0x0000680a0d3fd5b2 */ /* 0x0002220008000100 */
[----:B------:R-:W-:Y:S01]  /*0940*/  NOP ;  /* 0x0000000000007918 */ /* 0x000fe20000000000 */
[----:B-1-3--:R-:W-:Y:S05]  /*0950*/  @!P1 BRA `(.L_x_3) ;  /* 0x0000000000089947 */ /* 0x00afea0003800000 */
[----:B0-2-4-:R-:W-:Y:S01]  /*0960*/  UCGABAR_ARV ;  /* 0x00000000000079c7 */ /* 0x015fe20008000000 */
[----:B------:R-:W-:Y:S05]  /*0970*/  BRA `(.L_x_4) ;  /* 0x0000000000047947 */ /* 0x000fea0003800000 */
.L_x_3:
[----:B0-2-4-:R-:W-:Y:S01]  /*0980*/  NOP ;  /* 0x0000000000007918 */ /* 0x015fe20000000000 */
.L_x_4:
[----:B------:R-:W-:Y:S01]  /*0990*/  ULDC.64 UR4, c[0x0][0x598] ;  /* 0x0001660000047ab9 */ /* 0x000fe20000000a00 */
[----:B------:R-:W-:Y:S01]  /*09a0*/  ULDC.64 UR54, c[0x0][0x208] ;  /* 0x0000820000367ab9 */ /* 0x000fe20000000a00 */
[----:B------:R-:W-:-:S04]  /*09b0*/  ISETP.NE.U32.AND P0, PT, RZ, UR4, PT ;  /* 0x00000004ff007c0c */ /* 0x000fc8000bf05070 */
[----:B------:R-:W-:-:S13]  /*09c0*/  ISETP.NE.AND.EX P0, PT, RZ, UR5, PT, P0 ;  /* 0x00000005ff007c0c */ /* 0x000fda000bf05300 */
[----:B------:R-:W-:Y:S05]  /*09d0*/  @!P0 BRA `(.L_x_5) ;  /* 0x00000000001c8947 */ /* 0x000fea0003800000 */
[----:B------:R-:W0:Y:S02]  /*09e0*/  LDC.64 R6, c[0x0][0x598] ;  /* 0x00016600ff067b82 */ /* 0x000e240000000a00 */
[----:B0-----:R-:W2:Y:S02]  /*09f0*/  LDG.E.64 R6, desc[UR54][R6.64] ;  /* 0x0000003606067981 */ /* 0x001ea4000c1e1b00 */
[----:B--2---:R-:W-:-:S04]  /*0a00*/  ISETP.NE.U32.AND P0, PT, R6, RZ, PT ;  /* 0x000000ff0600720c */ /* 0x004fc80003f05070 */
[----:B------:R-:W-:-:S13]  /*0a10*/  ISETP.NE.AND.EX P0, PT, R7, RZ, PT, P0 ;  /* 0x000000ff0700720c */ /* 0x000fda0003f05300 */
[----:B------:R-:W-:Y:S05]  /*0a20*/  @!P0 BRA `(.L_x_5) ;  /* 0x0000000000088947 */ /* 0x000fea0003800000 */
[----:B------:R0:W5:Y:S01]  /*0a30*/  LD.E R88, desc[UR54][R6.64] ;  /* 0x0000003606587980 */ /* 0x000162000c101900 */
[----:B------:R-:W-:Y:S05]  /*0a40*/  BRA `(.L_x_6) ;  /* 0x0000000000247947 */ /* 0x000fea0003800000 */
.L_x_5:
[----:B------:R-:W-:Y:S02]  /*0a50*/  ULDC.64 UR4, c[0x0][0x588] ;  /* 0x0001620000047ab9 */ /* 0x000fe40000000a00 */
[----:B------:R-:W-:-:S04]  /*0a60*/  ISETP.NE.U32.AND P0, PT, RZ, UR4, PT ;  /* 0x00000004ff007c0c */ /* 0x000fc8000bf05070 */
[----:B------:R-:W-:-:S13]  /*0a70*/  ISETP.NE.AND.EX P0, PT, RZ, UR5, PT, P0 ;  /* 0x00000005ff007c0c */ /* 0x000fda000bf05300 */
[----:B------:R-:W-:Y:S05]  /*0a80*/  @!P0 BRA `(.L_x_7) ;  /* 0x00000000000c8947 */ /* 0x000fea0003800000 */
[----:B------:R-:W0:Y:S02]  /*0a90*/  LDC.64 R88, c[0x0][0x588] ;  /* 0x00016200ff587b82 */ /* 0x000e240000000a00 */
[----:B0-----:R1:W5:Y:S01]  /*0aa0*/  LDG.E R88, desc[UR54][R88.64] ;  /* 0x0000003658587981 */ /* 0x001362000c1e1900 */
[----:B------:R-:W-:Y:S05]  /*0ab0*/  BRA `(.L_x_6) ;  /* 0x0000000000087947 */ /* 0x000fea0003800000 */
.L_x_7:
[----:B------:R-:W-:Y:S02]  /*0ac0*/  ULDC UR4, c[0x0][0x580] ;  /* 0x0001600000047ab9 */ /* 0x000fe40000000800 */
[----:B------:R-:W-:-:S07]  /*0ad0*/  IMAD.U32 R88, RZ, RZ, UR4 ;  /* 0x00000004ff587e24 */ /* 0x000fce000f8e00ff */
.L_x_6:
[----:B------:R-:W-:Y:S02]  /*0ae0*/  ULDC.64 UR4, c[0x0][0x5a0] ;  /* 0x0001680000047ab9 */ /* 0x000fe40000000a00 */
[----:B------:R-:W-:-:S04]  /*0af0*/  ISETP.NE.U32.AND P0, PT, RZ, UR4, PT ;  /* 0x00000004ff007c0c */ /* 0x000fc8000bf05070 */
[----:B------:R-:W-:-:S13]  /*0b00*/  ISETP.NE.AND.EX P0, PT, RZ, UR5, PT, P0 ;  /* 0x00000005ff007c0c */ /* 0x000fda000bf05300 */
[----:B------:R-:W-:Y:S05]  /*0b10*/  @!P0 BRA `(.L_x_8) ;  /* 0x00000000001c8947 */ /* 0x000fea0003800000 */
[----:B0-----:R-:W0:Y:S02]  /*0b20*/  LDC.64 R6, c[0x0][0x5a0] ;  /* 0x00016800ff067b82 */ /* 0x001e240000000a00 */
[----:B0-----:R-:W2:Y:S02]  /*0b30*/  LDG.E.64 R6, desc[UR54][R6.64] ;  /* 0x0000003606067981 */ /* 0x001ea4000c1e1b00 */
[----:B--2---:R-:W-:-:S04]  /*0b40*/  ISETP.NE.U32.AND P0, PT, R6, RZ, PT ;  /* 0x000000ff0600720c */ /* 0x004fc80003f05070 */
[----:B------:R-:W-:-:S13]  /*0b50*/  ISETP.NE.AND.EX P0, PT, R7, RZ, PT, P0 ;  /* 0x000000ff0700720c */ /* 0x000fda0003f05300 */
[----:B------:R-:W-:Y:S05]  /*0b60*/  @!P0 BRA `(.L_x_8) ;  /* 0x0000000000088947 */ /* 0x000fea0003800000 */
[----:B-1----:R0:W5:Y:S01]  /*0b70*/  LD.E R89, desc[UR54][R6.64] ;  /* 0x0000003606597980 */ /* 0x002162000c101900 */
[----:B------:R-:W-:Y:S05]  /*0b80*/  BRA `(.L_x_9) ;  /* 0x0000000000247947 */ /* 0x000fea0003800000 */
.L_x_8:
[----:B------:R-:W-:Y:S02]  /*0b90*/  ULDC.64 UR4, c[0x0][0x590] ;  /* 0x0001640000047ab9 */ /* 0x000fe40000000a00 */
[----:B------:R-:W-:-:S04]  /*0ba0*/  ISETP.NE.U32.AND P0, PT, RZ, UR4, PT ;  /* 0x00000004ff007c0c */ /* 0x000fc8000bf05070 */
[----:B------:R-:W-:-:S13]  /*0bb0*/  ISETP.NE.AND.EX P0, PT, RZ, UR5, PT, P0 ;  /* 0x00000005ff007c0c */ /* 0x000fda000bf05300 */
[----:B------:R-:W-:Y:S05]  /*0bc0*/  @!P0 BRA `(.L_x_10) ;  /* 0x00000000000c8947 */ /* 0x000fea0003800000 */
[----:B0-----:R-:W1:Y:S02]  /*0bd0*/  LDC.64 R6, c[0x0][0x590] ;  /* 0x00016400ff067b82 */ /* 0x001e640000000a00 */
[----:B-1----:R1:W5:Y:S01]  /*0be0*/  LDG.E R89, desc[UR54][R6.64] ;  /* 0x0000003606597981 */ /* 0x002362000c1e1900 */
[----:B------:R-:W-:Y:S05]  /*0bf0*/  BRA `(.L_x_9) ;  /* 0x0000000000087947 */ /* 0x000fea0003800000 */
.L_x_10:
[----:B------:R-:W-:Y:S02]  /*0c00*/  ULDC UR4, c[0x0][0x584] ;  /* 0x0001610000047ab9 */ /* 0x000fe40000000800 */
[----:B-1----:R-:W-:-:S07]  /*0c10*/  IMAD.U32 R89, RZ, RZ, UR4 ;  /* 0x00000004ff597e24 */ /* 0x002fce000f8e00ff */
.L_x_9:
[----:B------:R-:W-:Y:S01]  /*0c20*/  ULDC UR4, c[0x0][0x65c] ;  /* 0x0001970000047ab9 */ /* 0x000fe20000000800 */
[----:B01----:R-:W0:Y:S01]  /*0c30*/  LDC.64 R6, c[0x0][0x650] ;  /* 0x00019400ff067b82 */ /* 0x003e220000000a00 */
[----:B------:R-:W-:Y:S01]  /*0c40*/  UISETP.NE.AND UP2, UPT, UR4, 0x1, UPT ;  /* 0x000000010400788c */ /* 0x000fe2000bf45270 */
[----:B------:R-:W-:Y:S01]  /*0c50*/  IMAD.MOV.U32 R18, RZ, RZ, -0x1 ;  /* 0xffffffffff127424 */ /* 0x000fe200078e00ff */
[----:B------:R-:W-:Y:S01]  /*0c60*/  UISETP.NE.AND UP0, UPT, UR19, 0x2, UPT ;  /* 0x000000021300788c */ /* 0x000fe2000bf05270 */
[----:B------:R-:W-:Y:S01]  /*0c70*/  IMAD.MOV.U32 R2, RZ, RZ, -0x1 ;  /* 0xffffffffff027424 */ /* 0x000fe200078e00ff */
[----:B------:R-:W-:Y:S01]  /*0c80*/  UP2UR UR38, UPR, URZ, 0x4 ;  /* 0x000000043f267883 */ /* 0x000fe20008000000 */
[----:B------:R-:W-:-:S06]  /*0c90*/  IMAD.MOV.U32 R19, RZ, RZ, -0x1 ;  /* 0xffffffffff137424 */ /* 0x000fcc00078e00ff */
[----:B------:R-:W-:Y:S01]  /*0ca0*/  @UP2 ULDC UR12, c[0x0][0x10] ;  /* 0x00000400000c2ab9 */ /* 0x000fe20000000800 */
[----:B------:R-:W-:Y:S01]  /*0cb0*/  @UP2 UMOV UR4, UR8 ;  /* 0x0000000800042c82 */ /* 0x000fe20008000000 */
[----:B------:R-:W-:Y:S01]  /*0cc0*/  @UP2 UMOV UR5, URZ ;  /* 0x0000003f00052c82 */ /* 0x000fe20008000000 */
[----:B------:R-:W-:Y:S01]  /*0cd0*/  @!UP2 ULDC UR16, c[0x0][0xc] ;  /* 0x000003000010aab9 */ /* 0x000fe20000000800 */
[----:B------:R-:W-:Y:S01]  /*0ce0*/  @UP2 UIMAD.WIDE.U32 UR12, UR15, UR12, UR4 ;  /* 0x0000000c0f0c22a5 */ /* 0x000fe2000f8e0004 */
[----:B------:R-:W-:Y:S02]  /*0cf0*/  ULDC UR10, c[0x0][0xc] ;  /* 0x00000300000a7ab9 */ /* 0x000fe40000000800 */
[----:B------:R-:W-:Y:S01]  /*0d00*/  @UP2 UMOV UR4, URZ ;  /* 0x0000003f00042c82 */ /* 0x000fe20008000000 */
[----:B------:R-:W-:Y:S01]  /*0d10*/  UMOV UR5, URZ ;  /* 0x0000003f00057c82 */ /* 0x000fe20008000000 */
[----:B------:R-:W-:Y:S01]  /*0d20*/  @UP2 UIADD3 UR18, UR13, UR4, URZ ;  /* 0x000000040d122290 */ /* 0x000fe2000fffe03f */
[----:B------:R-:W-:-:S02]  /*0d30*/  ULDC UR11, c[0x0][0x10] ;  /* 0x00000400000b7ab9 */ /* 0x000fc40000000800 */
[----:B------:R-:W-:Y:S01]  /*0d40*/  UMOV UR4, UR15 ;  /* 0x0000000f00047c82 */ /* 0x000fe20008000000 */
[----:B------:R-:W-:Y:S02]  /*0d50*/  UIMAD.WIDE.U32 UR10, UR10, UR11, URZ ;  /* 0x0000000b0a0a72a5 */ /* 0x000fe4000f8e003f */
[----:B------:R-:W-:Y:S01]  /*0d60*/  @!UP2 UIMAD.WIDE.U32 UR4, UR8, UR16, UR4 ;  /* 0x000000100804a2a5 */ /* 0x000fe2000f8e0004 */
[----:B------:R-:W-:Y:S02]  /*0d70*/  ULDC UR13, c[0x0][0x14] ;  /* 0x00000500000d7ab9 */ /* 0x000fe40000000800 */
[----:B------:R-:W-:Y:S02]  /*0d80*/  UIMAD.WIDE.U32 UR52, UR10, UR13, URZ ;  /* 0x0000000d0a3472a5 */ /* 0x000fe4000f8e003f */
[----:B------:R-:W-:Y:S02]  /*0d90*/  UIMAD UR39, UR11, UR13, URZ ;  /* 0x0000000d0b2772a4 */ /* 0x000fe4000f8e023f */
[----:B------:R-:W-:Y:S01]  /*0da0*/  @!UP2 UMOV UR12, UR4 ;  /* 0x00000004000cac82 */ /* 0x000fe20008000000 */
[----:B------:R-:W-:Y:S01]  /*0db0*/  @!UP2 UMOV UR18, UR5 ;  /* 0x000000050012ac82 */ /* 0x000fe20008000000 */
[----:B------:R-:W-:-:S02]  /*0dc0*/  UIADD3 UR39, UR53, UR39, URZ ;  /* 0x0000002735277290 */ /* 0x000fc4000fffe03f */
[----:B------:R-:W-:-:S04]  /*0dd0*/  UIADD3 UR4, UP1, UR12, UR52, URZ ;  /* 0x000000340c047290 */ /* 0x000fc8000ff3e03f */
[----:B------:R-:W-:Y:S02]  /*0de0*/  UIADD3.X UR5, UR18, UR39, URZ, UP1, !UPT ;  /* 0x0000002712057290 */ /* 0x000fe40008ffe43f */
[----:B------:R-:W-:Y:S02]  /*0df0*/  USEL UR4, UR4, UR12, !UP0 ;  /* 0x0000000c04047287 */ /* 0x000fe4000c000000 */
[----:B------:R-:W-:-:S04]  /*0e00*/  USEL UR5, UR5, UR18, !UP0 ;  /* 0x0000001205057287 */ /* 0x000fc8000c000000 */
[----:B0-----:R-:W-:Y:S01]  /*0e10*/  ISETP.LE.U32.AND P0, PT, R6, UR4, PT ;  /* 0x0000000406007c0c */ /* 0x001fe2000bf03070 */
[----:B------:R-:W-:Y:S02]  /*0e20*/  IMAD.U32 R16, RZ, RZ, UR4 ;  /* 0x00000004ff107e24 */ /* 0x000fe4000f8e00ff */
[----:B------:R-:W-:Y:S02]  /*0e30*/  IMAD.U32 R0, RZ, RZ, UR5 ;  /* 0x00000005ff007e24 */ /* 0x000fe4000f8e00ff */
[----:B------:R-:W-:-:S03]  /*0e40*/  IMAD.U32 R17, RZ, RZ, UR5 ;  /* 0x00000005ff117e24 */ /* 0x000fc6000f8e00ff */
[----:B------:R-:W-:Y:S02]  /*0e50*/  ISETP.GE.U32.AND.EX P0, PT, R0, R7, PT, P0 ;  /* 0x000000070000720c */ /* 0x000fe40003f06100 */
[----:B------:R-:W-:-:S11]  /*0e60*/  PRMT R0, RZ, 0x7610, R0 ;  /* 0x00007610ff007816 */ /* 0x000fd60000000000 */
[----:B------:R-:W-:Y:S05]  /*0e70*/  @P0 BRA `(.L_x_11) ;  /* 0x0000000400500947 */ /* 0x000fea0003800000 */
[----:B------:R-:W-:Y:S01]  /*0e80*/  ULDC.64 UR18, c[0x0][0x628] ;  /* 0x00018a0000127ab9 */ /* 0x000fe20000000a00 */
[C---:B------:R-:W-:Y:S01]  /*0e90*/  R2UR UR20, R16.reuse ;  /* 0x00000000101472ca */ /* 0x040fe200000e0000 */
[----:B------:R-:W-:Y:S01]  /*0ea0*/  ULDC UR16, c[0x0][0x630] ;  /* 0x00018c0000107ab9 */ /* 0x000fe20000000800 */
[----:B------:R-:W-:Y:S02]  /*0eb0*/  ISETP.NE.U32.AND P0, PT, RZ, UR18, PT ;  /* 0x00000012ff007c0c */ /* 0x000fe4000bf05070 */
[----:B------:R-:W-:Y:S02]  /*0ec0*/  R2UR UR4, R16 ;  /* 0x00000000100472ca */ /* 0x000fe400000e0000 */
[----:B------:R-:W-:Y:S02]  /*0ed0*/  ISETP.NE.AND.EX P0, PT, RZ, UR19, PT, P0 ;  /* 0x00000013ff007c0c */ /* 0x000fe4000bf05300 */
[----:B------:R-:W-:-:S11]  /*0ee0*/  R2UR UR5, R17 ;  /* 0x00000000110572ca */ /* 0x000fd600000e0000 */
[----:B------:R-:W-:Y:S05]  /*0ef0*/  @!P0 BRA `(.L_x_12) ;  /* 0x0000000000308947 */ /* 0x000fea0003800000 */
[----:B------:R-:W-:Y:S01]  /*0f00*/  R2UR UR4, R16 ;  /* 0x00000000100472ca */ /* 0x000fe200000e0000 */
[----:B------:R-:W-:Y:S01]  /*0f10*/  ULDC UR12, c[0x0][0x634] ;  /* 0x00018d00000c7ab9 */ /* 0x000fe20000000800 */
[----:B------:R-:W-:-:S11]  /*0f20*/  R2UR UR15, R17 ;  /* 0x00000000110f72ca */ /* 0x000fd600000e0000 */
[----:B------:R-:W-:-:S04]  /*0f30*/  UIADD3 UR12, UP1, UR4, UR12, URZ ;  /* 0x0000000c040c7290 */ /* 0x000fc8000ff3e03f */
[----:B------:R-:W-:-:S04]  /*0f40*/  UIADD3.X UR15, URZ, UR15, URZ, UP1, !UPT ;  /* 0x0000000f3f0f7290 */ /* 0x000fc80008ffe43f */
[----:B------:R-:W-:-:S04]  /*0f50*/  UIMAD.WIDE.U32 UR4, UR15, UR18, URZ ;  /* 0x000000120f0472a5 */ /* 0x000fc8000f8e003f */
[----:B------:R-:W-:Y:S02]  /*0f60*/  UIMAD.WIDE.U32 UR10, UP1, UR12, UR19, UR4 ;  /* 0x000000130c0a72a5 */ /* 0x000fe4000f820004 */
[----:B------:R-:W-:Y:S02]  /*0f70*/  UIMAD.WIDE.U32 UR4, UR12, UR18, URZ ;  /* 0x000000120c0472a5 */ /* 0x000fe4000f8e003f */
[----:B------:R-:W-:Y:S02]  /*0f80*/  UIADD3.X UR13, URZ, URZ, URZ, UP1, !UPT ;  /* 0x0000003f3f0d7290 */ /* 0x000fe40008ffe43f */
[----:B------:R-:W-:Y:S01]  /*0f90*/  UIADD3 URZ, UP1, UR5, UR10, URZ ;  /* 0x0000000a053f7290 */ /* 0x000fe2000ff3e03f */
[----:B------:R-:W-:-:S03]  /*0fa0*/  UMOV UR12, UR11 ;  /* 0x0000000b000c7c82 */ /* 0x000fc60008000000 */
[----:B------:R-:W-:-:S12]  /*0fb0*/  UIMAD.WIDE.U32.X UR4, UR15, UR19, UR12, UP1 ;  /* 0x000000130f0472a5 */ /* 0x000fd800088e040c */
.L_x_12:
[----:B------:R-:W-:Y:S01]  /*0fc0*/  USHF.R.U64 UR4, UR4, UR16, UR5 ;  /* 0x0000001004047299 */ /* 0x000fe20008001205 */
[----:B------:R-:W-:Y:S01]  /*0fd0*/  R2UR UR11, R17 ;  /* 0x00000000110b72ca */ /* 0x000fe200000e0000 */
[----:B------:R-:W-:Y:S02]  /*0fe0*/  USHF.R.U32.HI UR5, URZ, UR16, UR5 ;  /* 0x000000103f057299 */ /* 0x000fe40008011605 */
[----:B------:R-:W-:Y:S01]  /*0ff0*/  UIADD3 UR12, UP1, URZ, -UR4, URZ ;  /* 0x800000043f0c7290 */ /* 0x000fe2000ff3e03f */
[----:B------:R-:W-:Y:S01]  /*1000*/  ULDC.64 UR18, c[0x0][0x620] ;  /* 0x0001880000127ab9 */ /* 0x000fe20000000a00 */
[----:B------:R-:W-:Y:S02]  /*1010*/  UISETP.NE.AND UP2, UPT, UR38, URZ, UPT ;  /* 0x0000003f2600728c */ /* 0x000fe4000bf45270 */
[----:B------:R-:W-:Y:S01]  /*1020*/  UIADD3.X UR5, URZ, ~UR5, URZ, UP1, !UPT ;  /* 0x800000053f057290 */ /* 0x000fe20008ffe43f */
[----:B------:R-:W-:Y:S01]  /*1030*/  UMOV UR10, UR20 ;  /* 0x00000014000a7c82 */ /* 0x000fe20008000000 */
[----:B------:R-:W-:-:S02]  /*1040*/  ULDC UR13, c[0x0][0x618] ;  /* 0x00018600000d7ab9 */ /* 0x000fc40000000800 */
[----:B------:R-:W-:Y:S02]  /*1050*/  UIMAD UR5, UR5, UR18, URZ ;  /* 0x00000012050572a4 */ /* 0x000fe4000f8e023f */
[----:B------:R-:W-:Y:S02]  /*1060*/  UIMAD.WIDE.U32 UR10, UR12, UR18, UR10 ;  /* 0x000000120c0a72a5 */ /* 0x000fe4000f8e000a */
[----:B------:R-:W-:Y:S02]  /*1070*/  UIMAD UR12, UR12, UR19, UR5 ;  /* 0x000000130c0c72a4 */ /* 0x000fe4000f8e0205 */
[----:B------:R-:W-:Y:S02]  /*1080*/  @UP2 UIMAD UR7, UR17, UR9, UR8 ;  /* 0x00000009110722a4 */ /* 0x000fe4000f8e0208 */
[----:B------:R-:W-:Y:S01]  /*1090*/  UIADD3 UR11, UR11, UR12, URZ ;  /* 0x0000000c0b0b7290 */ /* 0x000fe2000fffe03f */
[----:B------:R-:W-:Y:S01]  /*10a0*/  ULDC.64 UR8, c[0x0][0x640] ;  /* 0x0001900000087ab9 */ /* 0x000fe20000000a00 */
[----:B------:R-:W-:-:S02]  /*10b0*/  ULDC UR15, c[0x0][0x608] ;  /* 0x00018200000f7ab9 */ /* 0x000fc40000000800 */
[----:B------:R-:W-:Y:S01]  /*10c0*/  USHF.R.U64 UR20, UR10, UR13, UR11 ;  /* 0x0000000d0a147299 */ /* 0x000fe2000800120b */
[----:B------:R-:W-:Y:S01]  /*10d0*/  ISETP.NE.U32.AND P0, PT, RZ, UR8, PT ;  /* 0x00000008ff007c0c */ /* 0x000fe2000bf05070 */
[----:B------:R-:W-:Y:S01]  /*10e0*/  USHF.R.U32.HI UR11, URZ, UR13, UR11 ;  /* 0x0000000d3f0b7299 */ /* 0x000fe2000801160b */
[----:B------:R-:W-:Y:S02]  /*10f0*/  ULDC UR21, c[0x0][0x658] ;  /* 0x0001960000157ab9 */ /* 0x000fe40000000800 */
[----:B------:R-:W-:Y:S01]  /*1100*/  ISETP.NE.AND.EX P0, PT, RZ, UR9, PT, P0 ;  /* 0x00000009ff007c0c */ /* 0x000fe2000bf05300 */
[----:B------:R-:W-:Y:S02]  /*1110*/  USHF.R.U64 UR25, UR20, UR15, UR11 ;  /* 0x0000000f14197299 */ /* 0x000fe4000800120b */
[----:B------:R-:W-:Y:S01]  /*1120*/  USHF.R.U32.HI UR11, URZ, UR15, UR11 ;  /* 0x0000000f3f0b7299 */ /* 0x000fe2000801160b */
[----:B------:R-:W-:Y:S01]  /*1130*/  UMOV UR10, 0xffffffff ;  /* 0xffffffff000a7882 */ /* 0x000fe20000000000 */
[----:B------:R-:W-:Y:S01]  /*1140*/  ULDC UR5, c[0x0][0x600] ;  /* 0x0001800000057ab9 */ /* 0x000fe20000000800 */
[----:B------:R-:W-:-:S02]  /*1150*/  USHF.L.U32 UR10, UR10, UR21, URZ ;  /* 0x000000150a0a7299 */ /* 0x000fc4000800063f */
[----:B------:R-:W-:Y:S02]  /*1160*/  USHF.R.U64 UR26, UR25, UR21, UR11 ;  /* 0x00000015191a7299 */ /* 0x000fe4000800120b */
[----:B------:R-:W-:Y:S02]  /*1170*/  ULOP3.LUT UR15, URZ, UR10, URZ, 0x33, !UPT ;  /* 0x0000000a3f0f7292 */ /* 0x000fe4000f8e333f */
[----:B------:R-:W-:Y:S02]  /*1180*/  UIADD3 UR19, UR5, -0x1, URZ ;  /* 0xffffffff05137890 */ /* 0x000fe4000fffe03f */
[----:B------:R-:W-:Y:S01]  /*1190*/  USHF.R.U32.HI UR11, URZ, UR21, UR11 ;  /* 0x000000153f0b7299 */ /* 0x000fe2000801160b */
[----:B------:R-:W-:Y:S01]  /*11a0*/  ULDC UR22, c[0x0][0x648] ;  /* 0x0001920000167ab9 */ /* 0x000fe20000000800 */
[----:B------:R-:W-:Y:S01]  /*11b0*/  ULDC UR23, c[0x0][0x638] ;  /* 0x00018e0000177ab9 */ /* 0x000fe20000000800 */
[----:B------:R-:W-:Y:S01]  /*11c0*/  UMOV UR24, 0x1 ;  /* 0x0000000100187882 */ /* 0x000fe20000000000 */
[----:B------:R-:W-:Y:S01]  /*11d0*/  UMOV UR10, UR26 ;  /* 0x0000001a000a7c82 */ /* 0x000fe20008000000 */
[----:B------:R-:W-:Y:S07]  /*11e0*/  @!P0 BRA `(.L_x_13) ;  /* 0x0000000000308947 */ /* 0x000fee0003800000 */
[----:B------:R-:W-:Y:S02]  /*11f0*/  ULDC UR16, c[0x0][0x64c] ;  /* 0x0001930000107ab9 */ /* 0x000fe40000000800 */
        /* <DEDUP_REMOVED lines=8> */
[----:B------:R-:W-:-:S07]  /*1280*/  UIMAD.WIDE.U32.X UR8, UR18, UR9, UR16, UP1 ;  /* 0x00000009120872a5 */ /* 0x000fce00088e0410 */
[----:B------:R-:W-:Y:S01]  /*1290*/  UMOV UR10, UR8 ;  /* 0x00000008000a7c82 */ /* 0x000fe20008000000 */
[----:B------:R-:W-:-:S05]  /*12a0*/  UMOV UR11, UR9 ;  /* 0x00000009000b7c82 */ /* 0x000fca0008000000 */
.L_x_13:
[----:B------:R-:W-:Y:S01]  /*12b0*/  USHF.R.U64 UR9, UR10, UR22, UR11 ;  /* 0x000000160a097299 */ /* 0x000fe2000800120b */
[----:B------:R-:W-:Y:S01]  /*12c0*/  IMAD.MOV.U32 R0, RZ, RZ, 0x1 ;  /* 0x00000001ff007424 */ /* 0x000fe200078e00ff */
[----:B------:R-:W-:Y:S01]  /*12d0*/  USHF.L.U32 UR8, UR24, UR21, URZ ;  /* 0x0000001518087299 */ /* 0x000fe2000800063f */
[----:B------:R-:W-:Y:S01]  /*12e0*/  IMAD.U32 R19, RZ, RZ, UR4 ;  /* 0x00000004ff137e24 */ /* 0x000fe2000f8e00ff */
[----:B------:R-:W-:Y:S02]  /*12f0*/  ULOP3.LUT UR15, UR25, UR15, URZ, 0xc0, !UPT ;  /* 0x0000000f190f7292 */ /* 0x000fe4000f8ec03f */
[----:B------:R-:W-:Y:S02]  /*1300*/  UIADD3 UR10, -UR9, URZ, URZ ;  /* 0x0000003f090a7290 */ /* 0x000fe4000fffe13f */
[----:B------:R-:W-:Y:S02]  /*1310*/  UIMAD UR15, UR8, UR9, UR15 ;  /* 0x00000009080f72a4 */ /* 0x000fe4000f8e020f */
[----:B------:R-:W-:-:S02]  /*1320*/  ULOP3.LUT UR19, UR20, UR19, URZ, 0xc0, !UPT ;  /* 0x0000001314137292 */ /* 0x000fc4000f8ec03f */
[----:B------:R-:W-:Y:S01]  /*1330*/  UIMAD UR8, UR10, UR23, UR26 ;  /* 0x000000170a0872a4 */ /* 0x000fe2000f8e021a */
[----:B------:R-:W-:Y:S01]  /*1340*/  ULDC UR9, c[0x0][0x610] ;  /* 0x0001840000097ab9 */ /* 0x000fe20000000800 */
[----:B------:R-:W-:Y:S02]  /*1350*/  UISETP.NE.AND UP1, UPT, UR38, URZ, UPT ;  /* 0x0000003f2600728c */ /* 0x000fe4000bf25270 */
[----:B------:R-:W-:Y:S02]  /*1360*/  UIMAD UR7, UR15, UR9, UR7 ;  /* 0x000000090f0772a4 */ /* 0x000fe4000f8e0207 */
[----:B------:R-:W-:-:S04]  /*1370*/  UIMAD UR8, UR8, UR5, UR19 ;  /* 0x00000005080872a4 */ /* 0x000fc8000f8e0213 */
[----:B------:R-:W-:Y:S02]  /*1380*/  USEL UR5, UR8, UR7, !UP1 ;  /* 0x0000000708057287 */ /* 0x000fe4000c800000 */
[----:B------:R-:W-:-:S04]  /*1390*/  USEL UR7, UR7, UR8, !UP1 ;  /* 0x0000000807077287 */ /* 0x000fc8000c800000 */
[----:B------:R-:W-:Y:S02]  /*13a0*/  IMAD.U32 R2, RZ, RZ, UR5 ;  /* 0x00000005ff027e24 */ /* 0x000fe4000f8e00ff */
[----:B------:R-:W-:-:S07]  /*13b0*/  IMAD.U32 R18, RZ, RZ, UR7 ;  /* 0x00000007ff127e24 */ /* 0x000fce000f8e00ff */
.L_x_11:
[----:B------:R-:W-:Y:S05]  /*13c0*/  @!P1 BRA `(.L_x_14) ;  /* 0x00000000000c9947 */ /* 0x000fea0003800000 */
[----:B------:R-:W-:Y:S01]  /*13d0*/  UCGABAR_WAIT ;  /* 0x0000000000007dc7 */ /* 0x000fe20008000000 */
[----:B------:R-:W-:Y:S01]  /*13e0*/  CCTL.IVALL ;  /* 0x00000000ff00798f */ /* 0x000fe20002000000 */
[----:B------:R-:W-:Y:S05]  /*13f0*/  BRA `(.L_x_15) ;  /* 0x0000000000047947 */ /* 0x000fea0003800000 */
.L_x_14:
[----:B------:R-:W-:Y:S06]  /*1400*/  BAR.SYNC.DEFER_BLOCKING 0x0 ;  /* 0x0000000000007b1d */ /* 0x000fec0000010000 */
.L_x_15:
[----:B------:R-:W-:Y:S02]  /*1410*/  ULDC UR4, c[0x0][0x28c] ;  /* 0x0000a30000047ab9 */ /* 0x000fe40000000800 */
[----:B------:R-:W-:-:S04]  /*1420*/  UIADD3 UR4, UR4, 0x7f, URZ ;  /* 0x0000007f04047890 */ /* 0x000fc8000fffe03f */
[----:B------:R-:W-:-:S04]  /*1430*/  USHF.R.S32.HI UR5, URZ, 0x1f, UR4 ;  /* 0x0000001f3f057899 */ /* 0x000fc80008011404 */
[----:B------:R-:W-:-:S04]  /*1440*/  ULEA.HI UR5, UR5, UR4, URZ, 0x7 ;  /* 0x0000000405057291 */ /* 0x000fc8000f8f383f */
[----:B------:R-:W-:Y:S01]  /*1450*/  USHF.R.S32.HI UR37, URZ, 0x7, UR5 ;  /* 0x000000073f257899 */ /* 0x000fe20008011405 */
[----:B------:R-:W-:Y:S11]  /*1460*/  @!P2 BRA `(.L_x_16) ;  /* 0x000000580098a947 */ /* 0x000ff60003800000 */
[----:B------:R-:W-:-:S06]  /*1470*/  UISETP.GT.U32.AND UP1, UPT, UR14, 0x1, UPT ;  /* 0x000000010e00788c */ /* 0x000fcc000bf24070 */
[----:B------:R-:W-:-:S13]  /*1480*/  PLOP3.LUT P0, PT, PT, PT, UP1, 0x80, 0x0 ;  /* 0x000000000000781c */ /* 0x000fda0003f0f018 */
[----:B------:R-:W-:Y:S05]  /*1490*/  @P0 EXIT ;  /* 0x000000000000094d */ /* 0x000fea0003800000 */
.L_x_17:
[----:B------:R-:W-:-:S08]  /*14a0*/  NOP ;  /* 0x0000000000007918 */ /* 0x000fd00000000000 */
[----:B------:R-:W0:Y:S02]  /*14b0*/  USETMAXREG.TRY_ALLOC.CTAPOOL UP1, 0xe8 ;  /* 0x000000e8000079c8 */ /* 0x000e240008020600 */
[----:B0-----:R-:W-:-:S13]  /*14c0*/  PLOP3.LUT P0, PT, PT, PT, UP1, 0x80, 0x0 ;  /* 0x000000000000781c */ /* 0x001fda0003f0f018 */
[----:B------:R-:W-:Y:S05]  /*14d0*/  @!P0 BRA `(.L_x_17) ;  /* 0xfffffffc00f08947 */ /* 0x000fea000383ffff */
[----:B------:R-:W-:-:S13]  /*14e0*/  LOP3.LUT P0, RZ, R0, 0xff, RZ, 0xc0, !PT ;  /* 0x000000ff00ff7812 */ /* 0x000fda000780c0ff */
[----:B------:R-:W-:Y:S05]  /*14f0*/  @!P0 EXIT ;  /* 0x000000000000894d */ /* 0x000fea0003800000 */
[----:B------:R-:W0:Y:S01]  /*1500*/  S2UR UR5, SR_CgaCtaId ;  /* 0x00000000000579c3 */ /* 0x000e220000008800 */
[CC--:B------:R-:W-:Y:S01]  /*1510*/  LEA.HI R0, R9.reuse, R4.reuse, RZ, 0x2 ;  /* 0x0000000409007211 */ /* 0x0c0fe200078f10ff */
[----:B------:R-:W-:Y:S01]  /*1520*/  UMOV UR42, 0x400 ;  /* 0x00000400002a7882 */ /* 0x000fe20000000000 */
[----:B------:R-:W-:Y:S01]  /*1530*/  LEA.HI R9, R9, R4, RZ, 0x5 ;  /* 0x0000000409097211 */ /* 0x000fe200078f28ff */
[----:B------:R-:W-:Y:S01]  /*1540*/  USHF.R.U32.HI UR4, URZ, 0x2, UR37 ;  /* 0x000000023f047899 */ /* 0x000fe20008011625 */
[--C-:B------:R-:W-:Y:S01]  /*1550*/  SHF.R.S32.HI R90, RZ, 0x2, R0.reuse ;  /* 0x00000002ff5a7819 */ /* 0x100fe20000011400 */
[----:B------:R-:W-:Y:S01]  /*1560*/  ULOP3.LUT UR45, UR37, 0x3, URZ, 0xc0, !UPT ;  /* 0x00000003252d7892 */ /* 0x000fe2000f8ec03f */
[----:B------:R-:W-:Y:S01]  /*1570*/  SHF.R.S32.HI R3, RZ, 0x1f, R0 ;  /* 0x0000001fff037819 */ /* 0x000fe20000011400 */
[----:B------:R-:W1:Y:S01]  /*1580*/  LDC.64 R6, c[0x0][0x5c8] ;  /* 0x00017200ff067b82 */ /* 0x000e620000000a00 */
[----:B------:R-:W-:Y:S01]  /*1590*/  SHF.R.S32.HI R9, RZ, 0x5, R9 ;  /* 0x00000005ff097819 */ /* 0x000fe20000011409 */
[----:B------:R-:W-:Y:S01]  /*15a0*/  UISETP.LT.AND UP1, UPT, UR37, 0x1, UPT ;  /* 0x000000012500788c */ /* 0x000fe2000bf21270 */
[----:B------:R-:W-:Y:S01]  /*15b0*/  LEA.HI R3, R3, R90, RZ, 0x3 ;  /* 0x0000005a03037211 */ /* 0x000fe200078f18ff */
[----:B------:R-:W-:Y:S01]  /*15c0*/  ULOP3.LUT UR4, UR4, 0x1, URZ, 0xc0, !UPT ;  /* 0x0000000104047892 */ /* 0x000fe2000f8ec03f */
[----:B------:R-:W-:-:S02]  /*15d0*/  ULDC UR44, c[0x0][0x658] ;  /* 0x00019600002c7ab9 */ /* 0x000fc40000000800 */
[----:B------:R-:W-:Y:S01]  /*15e0*/  LOP3.LUT R3, R3, 0xfffffff8, RZ, 0xc0, !PT ;  /* 0xfffffff803037812 */ /* 0x000fe200078ec0ff */
[----:B------:R-:W2:Y:S01]  /*15f0*/  LDC R96, c[0x0][0x288] ;  /* 0x0000a200ff607b82 */ /* 0x000ea20000000800 */
[----:B------:R-:W-:Y:S01]  /*1600*/  UMOV UR6, 0xffffffff ;  /* 0xffffffff00067882 */ /* 0x000fe20000000000 */
[----:B------:R-:W-:Y:S01]  /*1610*/  ULDC UR8, c[0x0][0x284] ;  /* 0x0000a10000087ab9 */ /* 0x000fe20000000800 */
[----:B------:R-:W-:Y:S01]  /*1620*/  USEL UR45, UR45, URZ, !UP0 ;  /* 0x0000003f2d2d7287 */ /* 0x000fe2000c000000 */
[----:B------:R-:W-:Y:S01]  /*1630*/  IMAD.IADD R90, R90, 0x1, -R3 ;  /* 0x000000015a5a7824 */ /* 0x000fe200078e0a03 */
[----:B------:R-:W-:Y:S01]  /*1640*/  LOP3.LUT R3, R0, 0xfffffffc, RZ, 0xc0, !PT ;  /* 0xfffffffc00037812 */ /* 0x000fe200078ec0ff */
[----:B------:R-:W-:Y:S01]  /*1650*/  VIADD R0, R5, 0xffffffff ;  /* 0xffffffff05007836 */ /* 0x000fe20000000000 */
[----:B------:R-:W-:Y:S01]  /*1660*/  USEL UR46, UR37, 0x1, UP1 ;  /* 0x00000001252e7887 */ /* 0x000fe20008800000 */
[--C-:B------:R-:W-:Y:S01]  /*1670*/  IMAD R99, R9, -0x10, -R90.reuse ;  /* 0xfffffff009637824 */ /* 0x100fe200078e0a5a */
[----:B0-----:R-:W-:Y:S01]  /*1680*/  ULEA UR42, UR5, UR42, 0x18 ;  /* 0x0000002a052a7291 */ /* 0x001fe2000f8ec03f */
[----:B------:R-:W-:Y:S01]  /*1690*/  IMAD.IADD R3, R4, 0x1, -R3 ;  /* 0x0000000104037824 */ /* 0x000fe200078e0a03 */
[C---:B------:R-:W-:Y:S01]  /*16a0*/  ISETP.NE.AND P0, PT, R0.reuse, RZ, PT ;  /* 0x000000ff0000720c */ /* 0x040fe20003f05270 */
[----:B------:R-:W-:Y:S01]  /*16b0*/  IMAD.SHL.U32 R0, R0, 0x8, RZ ;  /* 0x0000000800007824 */ /* 0x000fe200078e00ff */
[----:B------:R-:W-:Y:S01]  /*16c0*/  UIADD3 UR50, UR42, 0x50, URZ ;  /* 0x000000502a327890 */ /* 0x000fe2000fffe03f */
[--C-:B------:R-:W-:Y:S01]  /*16d0*/  SHF.R.S32.HI R91, RZ, 0x1f, R90.reuse ;  /* 0x0000001fff5b7819 */ /* 0x100fe2000001145a */
[----:B------:R-:W-:Y:S01]  /*16e0*/  IMAD.SHL.U32 R92, R3, 0x2, RZ ;  /* 0x00000002035c7824 */ /* 0x000fe200078e00ff */
[----:B------:R-:W-:Y:S01]  /*16f0*/  USHF.L.U32 UR6, UR6, UR44, URZ ;  /* 0x0000002c06067299 */ /* 0x000fe2000800063f */
[----:B------:R-:W-:Y:S01]  /*1700*/  LOP3.LUT R0, R0, 0x8, RZ, 0xc0, !PT ;  /* 0x0000000800007812 */ /* 0x000fe200078ec0ff */
[----:B------:R-:W-:Y:S01]  /*1710*/  UISETP.EQ.U32.AND UP0, UPT, UR4, 0x1, !UP0 ;  /* 0x000000010400788c */ /* 0x000fe2000c702070 */
[----:B------:R-:W-:Y:S01]  /*1720*/  IMAD.WIDE R90, R9, 0x10, R90 ;  /* 0x00000010095a7825 */ /* 0x000fe200078e025a */
[C---:B-1----:R-:W-:Y:S01]  /*1730*/  SHF.L.U64.HI R94, R6.reuse, 0x3, R7 ;  /* 0x00000003065e7819 */ /* 0x042fe20000010207 */
[----:B------:R-:W-:Y:S01]  /*1740*/  ULDC UR43, c[0x0][0x600] ;  /* 0x00018000002b7ab9 */ /* 0x000fe20000000800 */
[----:B------:R-:W-:Y:S01]  /*1750*/  SEL R100, RZ, 0x1, P0 ;  /* 0x00000001ff647807 */ /* 0x000fe20000000000 */
[----:B------:R-:W-:Y:S01]  /*1760*/  IMAD.SHL.U32 R95, R6, 0x8, RZ ;  /* 0x00000008065f7824 */ /* 0x000fe200078e00ff */
[----:B------:R-:W-:Y:S01]  /*1770*/  LEA R97, R5, UR50, 0x3 ;  /* 0x0000003205617c11 */ /* 0x000fe2000f8e18ff */
[----:B--2---:R-:W-:Y:S01]  /*1780*/  IMAD R96, R3, -0x2, R96 ;  /* 0xfffffffe03607824 */ /* 0x004fe200078e0260 */
[C---:B------:R-:W-:Y:S01]  /*1790*/  LOP3.LUT R101, R0.reuse, 0x8, RZ, 0x3c, !PT ;  /* 0x0000000800657812 */ /* 0x040fe200078e3cff */
[----:B------:R-:W-:Y:S01]  /*17a0*/  VIADD R99, R99, UR8 ;  /* 0x0000000863637c36 */ /* 0x000fe20008000000 */
[----:B------:R-:W-:Y:S01]  /*17b0*/  LOP3.LUT R98, R0, 0x18, RZ, 0x3c, !PT ;  /* 0x0000001800627812 */ /* 0x000fe200078e3cff */
[----:B------:R-:W-:Y:S01]  /*17c0*/  UMOV UR7, 0x1 ;  /* 0x0000000100077882 */ /* 0x000fe20000000000 */
[----:B------:R-:W-:Y:S01]  /*17d0*/  SHF.R.S32.HI R93, RZ, 0x1f, R92 ;  /* 0x0000001fff5d7819 */ /* 0x000fe2000001145c */
[----:B------:R-:W-:-:S02]  /*17e0*/  ULOP3.LUT UR49, UR40, 0x1, URZ, 0xfc, !UPT ;  /* 0x0000000128317892 */ /* 0x000fc4000f8efc3f */
[----:B------:R-:W-:Y:S02]  /*17f0*/  USHF.L.U32 UR36, UR37, 0x1, URZ ;  /* 0x0000000125247899 */ /* 0x000fe4000800063f */
[----:B------:R-:W-:Y:S02]  /*1800*/  USHF.L.U64.HI UR41, UR52, 0x1, UR39 ;  /* 0x0000000134297899 */ /* 0x000fe40008010227 */
[----:B------:R-:W-:Y:S02]  /*1810*/  UIADD3 UR43, UR43, -0x1, URZ ;  /* 0xffffffff2b2b7890 */ /* 0x000fe4000fffe03f */
[----:B------:R-:W-:Y:S02]  /*1820*/  USHF.L.U32 UR44, UR7, UR44, URZ ;  /* 0x0000002c072c7299 */ /* 0x000fe4000800063f */
[----:B------:R-:W-:Y:S02]  /*1830*/  UIADD3 UR46, -UR46, UR37, URZ ;  /* 0x000000252e2e7290 */ /* 0x000fe4000fffe13f */
[----:B------:R-:W-:-:S02]  /*1840*/  ULOP3.LUT UR47, URZ, UR6, URZ, 0x33, !UPT ;  /* 0x000000063f2f7292 */ /* 0x000fc4000f8e333f */
[----:B------:R-:W-:-:S12]  /*1850*/  USEL UR48, URZ, 0x1, !UP0 ;  /* 0x000000013f307887 */ /* 0x000fd8000c000000 */
.L_x_165:
[----:B------:R-:W-:-:S04]  /*1860*/  SHF.L.U32 R0, R100, 0x1f, RZ ;  /* 0x0000001f64007819 */ /* 0x000fc800000006ff */
[----:B------:R-:W0:Y:S02]  /*1870*/  SYNCS.PHASECHK.TRANS64.TRYWAIT P0, [R97+URZ+-0x8], R0 ;  /* 0xfffff800610075a7 */ /* 0x000e24000800017f */
[----:B012345:R-:W-:Y:S05]  /*1880*/  @!P0 BRA `(.L_x_18) ;  /* 0x0000006400d08947 */ /* 0x03ffea0003800000 */
.L_x_187:
[----:B------:R-:W-:Y:S02]  /*1890*/  ULDC UR4, c[0x0][0x28c] ;  /* 0x0000a30000047ab9 */ /* 0x000fe40000000800 */
[----:B------:R-:W-:-:S13]  /*18a0*/  ISETP.LT.AND P0, PT, RZ, UR4, PT ;  /* 0x00000004ff007c0c */ /* 0x000fda000bf01270 */
[----:B------:R-:W-:Y:S05]  /*18b0*/  @P0 BRA `(.L_x_19) ;  /* 0x0000000000400947 */ /* 0x000fea0003800000 */
[----:B0-----:R-:W-:Y:S01]  /*18c0*/  MOV R0, 0x0 ;  /* 0x0000000000007802 */ /* 0x001fe20000000f00 */
[----:B------:R-:W-:Y:S01]  /*18d0*/  ULDC.64 UR4, c[0x4][0x68] ;  /* 0x01001a0000047ab9 */ /* 0x000fe20000000a00 */
[----:B------:R-:W-:Y:S01]  /*18e0*/  ULDC.64 UR6, c[0x4][0x8] ;  /* 0x0100020000067ab9 */ /* 0x000fe20000000a00 */
[----:B------:R-:W-:Y:S01]  /*18f0*/  IMAD.U32 R4, RZ, RZ, UR4 ;  /* 0x00000004ff047e24 */ /* 0x000fe2000f8e00ff */
[----:B------:R0:W1:Y:S01]  /*1900*/  LDC.64 R14, c[0x4][R0] ;  /* 0x01000000000e7b82 */ /* 0x0000620000000a00 */
[----:B------:R-:W-:Y:S01]  /*1910*/  IMAD.U32 R5, RZ, RZ, UR5 ;  /* 0x00000005ff057e24 */ /* 0x000fe2000f8e00ff */
[----:B------:R-:W-:Y:S01]  /*1920*/  ULDC.64 UR4, c[0x4][0x70] ;  /* 0x01001c0000047ab9 */ /* 0x000fe20000000a00 */
[----:B------:R-:W-:Y:S02]  /*1930*/  IMAD.U32 R10, RZ, RZ, UR6 ;  /* 0x00000006ff0a7e24 */ /* 0x000fe4000f8e00ff */
[----:B------:R-:W-:Y:S02]  /*1940*/  IMAD.U32 R6, RZ, RZ, UR4 ;  /* 0x00000004ff067e24 */ /* 0x000fe4000f8e00ff */
[----:B------:R-:W-:-:S02]  /*1950*/  IMAD.U32 R7, RZ, RZ, UR5 ;  /* 0x00000005ff077e24 */ /* 0x000fc4000f8e00ff */
[----:B------:R-:W-:Y:S02]  /*1960*/  IMAD.U32 R11, RZ, RZ, UR7 ;  /* 0x00000007ff0b7e24 */ /* 0x000fe4000f8e00ff */
[----:B------:R-:W-:Y:S02]  /*1970*/  IMAD.MOV.U32 R8, RZ, RZ, 0x1e1 ;  /* 0x000001e1ff087424 */ /* 0x000fe400078e00ff */
[----:B------:R-:W-:Y:S02]  /*1980*/  IMAD.MOV.U32 R12, RZ, RZ, 0x1 ;  /* 0x00000001ff0c7424 */ /* 0x000fe400078e00ff */
[----:B0-----:R-:W-:-:S07]  /*1990*/  IMAD.MOV.U32 R13, RZ, RZ, RZ ;  /* 0x000000ffff0d7224 */ /* 0x001fce00078e00ff */
[----:B------:R-:W-:-:S07]  /*19a0*/  LEPC R20, `(.L_x_19) ;  /* 0x000000001014794e */ /* 0x000fce0000000000 */
[----:B-1---5:R-:W-:Y:S05]  /*19b0*/  CALL.ABS.NOINC R14 ;  /* 0x000000000e007343 */ /* 0x022fea0003c00000 */
.L_x_19:
[----:B0-----:R-:W-:-:S05]  /*19c0*/  IMAD.U32 R0, RZ, RZ, UR49 ;  /* 0x00000031ff007e24 */ /* 0x001fca000f8e00ff */
[----:B------:R-:W-:-:S13]  /*19d0*/  ISETP.NE.AND P0, PT, R0, 0x3, PT ;  /* 0x000000030000780c */ /* 0x000fda0003f05270 */
[----:B------:R-:W-:Y:S05]  /*19e0*/  @!P0 BRA `(.L_x_20) ;  /* 0x0000000000048947 */ /* 0x000fea0003800000 */
[----:B------:R-:W-:Y:S01]  /*19f0*/  BPT.TRAP 0x1 ;  /* 0x000000040000795c */ /* 0x000fe20000300000 */
.L_x_20:
[----:B------:R-:W-:Y:S02]  /*1a00*/  IMAD.U32 R3, RZ, RZ, UR45 ;  /* 0x0000002dff037e24 */ /* 0x000fe4000f8e00ff */
[----:B------:R-:W-:-:S03]  /*1a10*/  IMAD.U32 R0, RZ, RZ, UR48 ;  /* 0x00000030ff007e24 */ /* 0x000fc6000f8e00ff */
[----:B------:R-:W-:Y:S02]  /*1a20*/  LEA R3, R3, UR42, 0x3 ;  /* 0x0000002a03037c11 */ /* 0x000fe4000f8e18ff */
[----:B------:R-:W-:-:S04]  /*1a30*/  SHF.L.U32 R0, R0, 0x1f, RZ ;  /* 0x0000001f00007819 */ /* 0x000fc800000006ff */
[----:B------:R0:W1:Y:S01]  /*1a40*/  SYNCS.PHASECHK.TRANS64.TRYWAIT P1, [R3+URZ], R0 ;  /* 0x00000000030075a7 */ /* 0x000062000802017f */
[----:B------:R-:W-:Y:S05]  /*1a50*/  @!P0 BRA `(.L_x_21) ;  /* 0x0000000000048947 */ /* 0x000fea0003800000 */
[----:B------:R-:W-:Y:S01]  /*1a60*/  BPT.TRAP 0x1 ;  /* 0x000000040000795c */ /* 0x000fe20000300000 */
.L_x_21:
[----:B------:R-:W-:-:S05]  /*1a70*/  IMAD.U32 R4, RZ, RZ, UR46 ;  /* 0x0000002eff047e24 */ /* 0x000fca000f8e00ff */
[----:B------:R-:W-:Y:S01]  /*1a80*/  ISETP.GE.AND P2, PT, R4, 0x1, PT ;  /* 0x000000010400780c */ /* 0x000fe20003f46270 */
[----:B-1----:R-:W-:-:S12]  /*1a90*/  @P1 BRA `(.L_x_22) ;  /* 0x0000000000081947 */ /* 0x002fd80003800000 */
[----:B------:R-:W1:Y:S02]  /*1aa0*/  SYNCS.PHASECHK.TRANS64.TRYWAIT P1, [R3+URZ], R0 ;  /* 0x00000000030075a7 */ /* 0x000e64000802017f */
[----:B-1----:R-:W-:Y:S05]  /*1ab0*/  @!P1 BRA `(.L_x_23) ;  /* 0x0000006400589947 */ /* 0x002fea0003800000 */
.L_x_22:
[----:B------:R-:W-:Y:S05]  /*1ac0*/  WARPSYNC.ALL ;  /* 0x0000000000007948 */ /* 0x000fea0003800000 */
[----:B------:R-:W-:Y:S01]  /*1ad0*/  UIADD3 UR4, UR42, 0x180, URZ ;  /* 0x000001802a047890 */ /* 0x000fe2000fffe03f */
[----:B------:R-:W-:Y:S01]  /*1ae0*/  WARPGROUP.ARRIVE ;  /* 0x00000000000079c5 */ /* 0x000fe20000000000 */
[----:B------:R-:W-:Y:S02]  /*1af0*/  UIADD3 UR5, UR42, 0x10180, URZ ;  /* 0x000101802a057890 */ /* 0x000fe4000fffe03f */
[----:B------:R-:W-:Y:S02]  /*1b00*/  USHF.R.U32.HI UR4, URZ, 0x4, UR4 ;  /* 0x000000043f047899 */ /* 0x000fe40008011604 */
[----:B------:R-:W-:-:S02]  /*1b10*/  USHF.R.U32.HI UR5, URZ, 0x4, UR5 ;  /* 0x000000043f057899 */ /* 0x000fc40008011605 */
[----:B------:R-:W-:Y:S02]  /*1b20*/  ULOP3.LUT UR4, UR4, 0x3fff, URZ, 0xc0, !UPT ;  /* 0x00003fff04047892 */ /* 0x000fe4000f8ec03f */
[----:B------:R-:W-:Y:S02]  /*1b30*/  ULOP3.LUT UR5, UR5, 0x3fff, URZ, 0xc0, !UPT ;  /* 0x00003fff05057892 */ /* 0x000fe4000f8ec03f */
[----:B------:R-:W-:Y:S02]  /*1b40*/  ULOP3.LUT UR8, UR4, 0x10000, URZ, 0xfc, !UPT ;  /* 0x0001000004087892 */ /* 0x000fe4000f8efc3f */
[----:B------:R-:W-:Y:S02]  /*1b50*/  ULOP3.LUT UR9, UR5, 0x10000, URZ, 0xfc, !UPT ;  /* 0x0001000005097892 */ /* 0x000fe4000f8efc3f */
[----:B------:R-:W-:Y:S02]  /*1b60*/  ULEA UR11, UR45, UR8, 0xa ;  /* 0x000000082d0b7291 */ /* 0x000fe4000f8e503f */
[----:B------:R-:W-:Y:S01]  /*1b70*/  ULEA UR10, UR45, UR9, 0xb ;  /* 0x000000092d0a7291 */ /* 0x000fe2000f8e583f */
[----:B------:R-:W-:Y:S01]  /*1b80*/  UMOV UR5, 0x40000040 ;  /* 0x4000004000057882 */ /* 0x000fe20000000000 */
[----:B------:R-:W-:-:S03]  /*1b90*/  UMOV UR7, 0x40000040 ;  /* 0x4000004000077882 */ /* 0x000fc60000000000 */
[----:B------:R-:W-:Y:S02]  /*1ba0*/  UMOV UR4, UR11 ;  /* 0x0000000b00047c82 */ /* 0x000fe40008000000 */
[----:B------:R-:W-:Y:S02]  /*1bb0*/  UMOV UR6, UR10 ;  /* 0x0000000a00067c82 */ /* 0x000fe40008000000 */
[----:B------:R-:W-:Y:S01]  /*1bc0*/  HGMMA.64x128x16.F32.BF16 R24, gdesc[UR4], RZ, !UPT, gsb0 ;  /* 0x01e00000041879f0 */ /* 0x000fe2000c0018ff */
[----:B------:R-:W-:Y:S02]  /*1bd0*/  UIADD3 UR4, UR11, 0x2, URZ ;  /* 0x000000020b047890 */ /* 0x000fe4000fffe03f */
[----:B------:R-:W-:Y:S01]  /*1be0*/  UIADD3 UR6, UR10, 0x2, URZ ;  /* 0x000000020a067890 */ /* 0x000fe2000fffe03f */
[----:B------:R-:W-:Y:S01]  /*1bf0*/  UMOV UR5, 0x40000040 ;  /* 0x4000004000057882 */ /* 0x000fe20000000000 */
[----:B------:R-:W-:Y:S01]  /*1c00*/  UMOV UR7, 0x40000040 ;  /* 0x4000004000077882 */ /* 0x000fe20000000000 */
[----:B------:R-:W-:-:S02]  /*1c10*/  WARPGROUP.DEPBAR.LE gsb0, 0x0 ;  /* 0x00008000000079c5 */ /* 0x000fc40000010000 */
[----:B------:R-:W-:-:S06]  /*1c20*/  WARPGROUP.ARRIVE ;  /* 0x00000000000079c5 */ /* 0x000fcc0000000000 */
[----:B------:R-:W-:Y:S01]  /*1c30*/  HGMMA.64x128x16.F32.BF16 R24, gdesc[UR4], R24, gsb0 ;  /* 0x01e00000041879f0 */ /* 0x000fe20008001818 */
[----:B------:R-:W-:Y:S02]  /*1c40*/  UIADD3 UR4, UR11, 0x4, URZ ;  /* 0x000000040b047890 */ /* 0x000fe4000fffe03f */
[----:B------:R-:W-:Y:S01]  /*1c50*/  UIADD3 UR6, UR10, 0x4, URZ ;  /* 0x000000040a067890 */ /* 0x000fe2000fffe03f */
[----:B------:R-:W-:Y:S01]  /*1c60*/  UMOV UR5, 0x40000040 ;  /* 0x4000004000057882 */ /* 0x000fe20000000000 */
[----:B------:R-:W-:Y:S01]  /*1c70*/  UMOV UR7, 0x40000040 ;  /* 0x4000004000077882 */ /* 0x000fe20000000000 */
[----:B------:R-:W-:Y:S02]  /*1c80*/  WARPGROUP.DEPBAR.LE gsb0, 0x0 ;  /* 0x00008000000079c5 */ /* 0x000fe40000010000 */
        /* <DEDUP_REMOVED lines=36> */
[----:B------:R-:W-:Y:S03]  /*1ed0*/  HGMMA.64x128x16.F32.BF16 R24, gdesc[UR4], R24, gsb0 ;  /* 0x01e00000041879f0 */ /* 0x000fe60008001818 */
[----:B------:R-:W-:Y:S02]  /*1ee0*/  WARPGROUP.DEPBAR.LE gsb0, 0x0 ;  /* 0x00008000000079c5 */ /* 0x000fe40000010000 */
[----:B------:R-:W-:Y:S05]  /*1ef0*/  @!P2 BRA `(.L_x_24) ;  /* 0x000000040088a947 */ /* 0x000fea0003800000 */
[----:B------:R-:W-:Y:S01]  /*1f00*/  UIADD3 UR10, UR45, 0x1, URZ ;  /* 0x000000012d0a7890 */ /* 0x000fe2000fffe03f */
[----:B01----:R-:W-:Y:S02]  /*1f10*/  IMAD.U32 R0, RZ, RZ, UR46 ;  /* 0x0000002eff007e24 */ /* 0x003fe4000f8e00ff */
[----:B------:R-:W-:Y:S01]  /*1f20*/  IMAD.U32 R3, RZ, RZ, UR45 ;  /* 0x0000002dff037e24 */ /* 0x000fe2000f8e00ff */
[----:B------:R-:W-:-:S04]  /*1f30*/  UISETP.NE.AND UP0, UPT, UR10, 0x4, UPT ;  /* 0x000000040a00788c */ /* 0x000fc8000bf05270 */
[----:B------:R-:W-:Y:S02]  /*1f40*/  USEL UR4, URZ, 0x1, UP0 ;  /* 0x000000013f047887 */ /* 0x000fe40008000000 */
[----:B------:R-:W-:Y:S02]  /*1f50*/  USEL UR10, UR10, URZ, UP0 ;  /* 0x0000003f0a0a7287 */ /* 0x000fe40008000000 */
[----:B------:R-:W-:-:S06]  /*1f60*/  ULOP3.LUT UR4, UR48, UR4, URZ, 0x3c, !UPT ;  /* 0x0000000430047292 */ /* 0x000fcc000f8e3c3f */
[----:B------:R-:W-:-:S07]  /*1f70*/  IMAD.U32 R6, RZ, RZ, UR4 ;  /* 0x00000004ff067e24 */ /* 0x000fce000f8e00ff */
.L_x_31:
[----:B------:R-:W-:Y:S05]  /*1f80*/  @!P0 BRA `(.L_x_25) ;  /* 0x0000000000048947 */ /* 0x000fea0003800000 */
[----:B------:R-:W-:Y:S01]  /*1f90*/  BPT.TRAP 0x1 ;  /* 0x000000040000795c */ /* 0x000fe20000300000 */
.L_x_25:
[----:B------:R-:W-:Y:S01]  /*1fa0*/  ULEA UR4, UR10, UR42, 0x3 ;  /* 0x0000002a0a047291 */ /* 0x000fe2000f8e183f */
[----:B------:R-:W-:-:S08]  /*1fb0*/  SHF.L.U32 R4, R6, 0x1f, RZ ;  /* 0x0000001f06047819 */ /* 0x000fd000000006ff */
[----:B------:R0:W1:Y:S01]  /*1fc0*/  SYNCS.PHASECHK.TRANS64.TRYWAIT P1, [UR4], R4 ;  /* 0x00000004ff0075a7 */ /* 0x0000620008020144 */
[----:B------:R-:W-:Y:S05]  /*1fd0*/  @!P0 BRA `(.L_x_26) ;  /* 0x0000000000048947 */ /* 0x000fea0003800000 */
[----:B------:R-:W-:Y:S01]  /*1fe0*/  BPT.TRAP 0x1 ;  /* 0x000000040000795c */ /* 0x000fe20000300000 */
.L_x_26:
[----:B-1----:R-:W-:Y:S05]  /*1ff0*/  @P1 BRA `(.L_x_27) ;  /* 0x0000000000081947 */ /* 0x002fea0003800000 */
[----:B------:R-:W1:Y:S02]  /*2000*/  SYNCS.PHASECHK.TRANS64.TRYWAIT P1, [UR4], R4 ;  /* 0x00000004ff0075a7 */ /* 0x000e640008020144 */
[----:B-1----:R-:W-:Y:S05]  /*2010*/  @!P1 BRA `(.L_x_28) ;  /* 0x0000006000149947 */ /* 0x002fea0003800000 */
.L_x_27:
[----:B------:R-:W-:Y:S01]  /*2020*/  ULEA UR12, UR10, UR8, 0xa ;  /* 0x000000080a0c7291 */ /* 0x000fe2000f8e503f */
[----:B------:R-:W-:Y:S01]  /*2030*/  WARPGROUP.ARRIVE ;  /* 0x00000000000079c5 */ /* 0x000fe20000000000 */
[----:B------:R-:W-:Y:S01]  /*2040*/  ULEA UR11, UR10, UR9, 0xb ;  /* 0x000000090a0b7291 */ /* 0x000fe2000f8e583f */
[----:B------:R-:W-:Y:S01]  /*2050*/  UMOV UR5, 0x40000040 ;  /* 0x4000004000057882 */ /* 0x000fe20000000000 */
[----:B------:R-:W-:-:S03]  /*2060*/  UMOV UR7, 0x40000040 ;  /* 0x4000004000077882 */ /* 0x000fc60000000000 */
[----:B------:R-:W-:Y:S02]  /*2070*/  UMOV UR4, UR12 ;  /* 0x0000000c00047c82 */ /* 0x000fe40008000000 */
[----:B------:R-:W-:Y:S02]  /*2080*/  UMOV UR6, UR11 ;  /* 0x0000000b00067c82 */ /* 0x000fe40008000000 */
[----:B------:R-:W-:Y:S01]  /*2090*/  HGMMA.64x128x16.F32.BF16 R24, gdesc[UR4], R24, gsb0 ;  /* 0x01e00000041879f0 */ /* 0x000fe20008001818 */
        /* <DEDUP_REMOVED lines=51> */
[----:B------:R-:W-:Y:S01]  /*23d0*/  BPT.TRAP 0x1 ;  /* 0x000000040000795c */ /* 0x000fe20000300000 */
.L_x_29:
[----:B------:R-:W-:Y:S01]  /*23e0*/  ISETP.NE.AND P1, PT, R23, RZ, PT ;  /* 0x000000ff1700720c */ /* 0x000fe20003f25270 */
[----:B------:R-:W-:-:S12]  /*23f0*/  UISETP.GT.U32.AND UP0, UPT, UR40, 0x1, UPT ;  /* 0x000000012800788c */ /* 0x000fd8000bf04070 */
[----:B01----:R-:W-:-:S05]  /*2400*/  @P1 LEA R4, R3, UR42, 0x3 ;  /* 0x0000002a03041c11 */ /* 0x003fca000f8e18ff */
[----:B------:R-:W-:-:S05]  /*2410*/  @P1 VIADD R5, R4, 0x20 ;  /* 0x0000002004051836 */ /* 0x000fca0000000000 */
[----:B------:R-:W-:-:S04]  /*2420*/  @P1 PRMT R5, R22, 0x654, R5 ;  /* 0x0000065416051816 */ /* 0x000fc80000000005 */
[----:B------:R0:W-:Y:S01]  /*2430*/  @P1 SYNCS.ARRIVE.TRANS64.RED.A1T0 RZ, [R5+URZ], RZ ;  /* 0x000000ff05ff19a7 */ /* 0x0001e2000810043f */
[----:B------:R-:W-:-:S13]  /*2440*/  PLOP3.LUT P1, PT, PT, PT, UP0, 0x80, 0x0 ;  /* 0x000000000000781c */ /* 0x000fda0003f2f008 */
[----:B0-----:R-:W-:Y:S05]  /*2450*/  @P1 BRA `(.L_x_30) ;  /* 0x0000000000041947 */ /* 0x001fea0003800000 */
[----:B------:R-:W-:Y:S01]  /*2460*/  BPT.TRAP 0x1 ;  /* 0x000000040000795c */ /* 0x000fe20000300000 */
.L_x_30:
[----:B------:R-:W-:Y:S01]  /*2470*/  UIADD3 UR10, UR10, 0x1, URZ ;  /* 0x000000010a0a7890 */ /* 0x000fe2000fffe03f */
[C---:B------:R-:W-:Y:S01]  /*2480*/  ISETP.GT.AND P2, PT, R0.reuse, 0x1, PT ;  /* 0x000000010000780c */ /* 0x040fe20003f44270 */
[----:B------:R-:W-:Y:S02]  /*2490*/  VIADD R3, R3, 0x1 ;  /* 0x0000000103037836 */ /* 0x000fe40000000000 */
[----:B------:R-:W-:Y:S01]  /*24a0*/  UISETP.NE.AND UP0, UPT, UR10, 0x4, UPT ;  /* 0x000000040a00788c */ /* 0x000fe2000bf05270 */
[----:B------:R-:W-:Y:S02]  /*24b0*/  VIADD R0, R0, 0xffffffff ;  /* 0xffffffff00007836 */ /* 0x000fe40000000000 */
[C---:B------:R-:W-:Y:S01]  /*24c0*/  ISETP.NE.AND P1, PT, R3.reuse, 0x4, PT ;  /* 0x000000040300780c */ /* 0x040fe20003f25270 */
[----:B------:R-:W-:Y:S02]  /*24d0*/  USEL UR4, URZ, 0x1, UP0 ;  /* 0x000000013f047887 */ /* 0x000fe40008000000 */
[----:B------:R-:W-:Y:S01]  /*24e0*/  USEL UR10, UR10, URZ, UP0 ;  /* 0x0000003f0a0a7287 */ /* 0x000fe20008000000 */
[----:B------:R-:W-:-:S03]  /*24f0*/  SEL R3, R3, RZ, P1 ;  /* 0x000000ff03037207 */ /* 0x000fc60000800000 */
[----:B------:R-:W-:Y:S01]  /*2500*/  LOP3.LUT R6, R6, UR4, RZ, 0x3c, !PT ;  /* 0x0000000406067c12 */ /* 0x000fe2000f8e3cff */
[----:B------:R-:W-:Y:S07]  /*2510*/  @P2 BRA `(.L_x_31) ;  /* 0xfffffff800982947 */ /* 0x000fee000383ffff */
.L_x_24:
[----:B01----:R-:W0:Y:S01]  /*2520*/  LDC R0, c[0x0][0x28c] ;  /* 0x0000a300ff007b82 */ /* 0x003e220000000800 */
[----:B------:R1:W-:Y:S01]  /*2530*/  SYNCS.ARRIVE.TRANS64.A1T0 RZ, [R101+UR50], RZ ;  /* 0x000000ff65ff79a7 */ /* 0x0003e20008100032 */
[----:B0-----:R-:W-:-:S13]  /*2540*/  ISETP.GE.AND P1, PT, R0, 0x1, PT ;  /* 0x000000010000780c */ /* 0x001fda0003f26270 */
[----:B-1----:R-:W-:Y:S05]  /*2550*/  @!P1 BRA `(.L_x_32) ;  /* 0x0000000000409947 */ /* 0x002fea0003800000 */
[----:B------:R-:W-:Y:S05]  /*2560*/  @!P0 BRA `(.L_x_33) ;  /* 0x0000000000048947 */ /* 0x000fea0003800000 */
[----:B------:R-:W-:Y:S01]  /*2570*/  BPT.TRAP 0x1 ;  /* 0x000000040000795c */ /* 0x000fe20000300000 */
.L_x_33:
[----:B------:R-:W-:Y:S01]  /*2580*/  ISETP.NE.AND P0, PT, R23, RZ, PT ;  /* 0x000000ff1700720c */ /* 0x000fe20003f05270 */
[----:B------:R-:W-:-:S12]  /*2590*/  IMAD.U32 R3, RZ, RZ, UR42 ;  /* 0x0000002aff037e24 */ /* 0x000fd8000f8e00ff */
[----:B------:R-:W-:-:S05]  /*25a0*/  VOTEU.ANY UP0, P0 ;  /* 0x00000000003f7886 */ /* 0x000fca0000000100 */
[----:B------:R-:W-:Y:S02]  /*25b0*/  @UP0 UIADD3 UR4, UR46, UR45, URZ ;  /* 0x0000002d2e040290 */ /* 0x000fe4000fffe03f */
[----:B------:R-:W-:-:S04]  /*25c0*/  UISETP.GT.U32.AND UP0, UPT, UR40, 0x1, UPT ;  /* 0x000000012800788c */ /* 0x000fc8000bf04070 */
[----:B------:R-:W-:-:S04]  /*25d0*/  IMAD.U32 R0, RZ, RZ, UR4 ;  /* 0x00000004ff007e24 */ /* 0x000fc8000f8e00ff */
[----:B------:R-:W-:-:S05]  /*25e0*/  @P0 IMAD.SHL.U32 R0, R0, 0x8, RZ ;  /* 0x0000000800000824 */ /* 0x000fca00078e00ff */
[----:B------:R-:W-:-:S04]  /*25f0*/  @P0 LOP3.LUT R0, R0, 0x18, RZ, 0xc0, !PT ;  /* 0x0000001800000812 */ /* 0x000fc800078ec0ff */
[----:B------:R-:W-:-:S04]  /*2600*/  @P0 IADD3 R3, R3, 0x20, R0 ;  /* 0x0000002003030810 */ /* 0x000fc80007ffe000 */
[----:B------:R-:W-:-:S04]  /*2610*/  @P0 PRMT R3, R22, 0x654, R3 ;  /* 0x0000065416030816 */ /* 0x000fc80000000003 */
[----:B------:R0:W-:Y:S01]  /*2620*/  @P0 SYNCS.ARRIVE.TRANS64.RED.A1T0 RZ, [R3+URZ], RZ ;  /* 0x000000ff03ff09a7 */ /* 0x0001e2000810043f */
[----:B------:R-:W-:-:S13]  /*2630*/  PLOP3.LUT P0, PT, PT, PT, UP0, 0x80, 0x0 ;  /* 0x000000000000781c */ /* 0x000fda0003f0f008 */
[----:B0-----:R-:W-:Y:S05]  /*2640*/  @P0 BRA `(.L_x_32) ;  /* 0x0000000000040947 */ /* 0x001fea0003800000 */
[----:B------:R-:W-:Y:S01]  /*2650*/  BPT.TRAP 0x1 ;  /* 0x000000040000795c */ /* 0x000fe20000300000 */
.L_x_32:
[----:B------:R-:W-:Y:S02]  /*2660*/  SHF.L.U32 R0, R100, 0x1f, RZ ;  /* 0x0000001f64007819 */ /* 0x000fe400000006ff */
[----:B------:R-:W-:Y:S02]  /*2670*/  SHF.R.S32.HI R9, RZ, 0x1f, R19 ;  /* 0x0000001fff097819 */ /* 0x000fe40000011413 */
[----:B------:R-:W0:Y:S02]  /*2680*/  SYNCS.PHASECHK.TRANS64.TRYWAIT P0, [R97+URZ+0x8], R0 ;  /* 0x00000800610075a7 */ /* 0x000e24000800017f */
[----:B0-----:R-:W-:Y:S05]  /*2690*/  @!P0 BRA `(.L_x_34) ;  /* 0x00000058008c8947 */ /* 0x001fea0003800000 */
.L_x_188:
[----:B------:R-:W-:Y:S01]  /*26a0*/  ULDC.64 UR4, c[0x0][0x5d0] ;  /* 0x0001740000047ab9 */ /* 0x000fe20000000a00 */
[----:B------:R-:W-:Y:S01]  /*26b0*/  ULDC UR6, c[0x0][0x284] ;  /* 0x0000a10000067ab9 */ /* 0x000fe20000000800 */
[----:B0-----:R-:W-:Y:S02]  /*26c0*/  IMAD R0, R9, UR4, RZ ;  /* 0x0000000409007c24 */ /* 0x001fe4000f8e02ff */
[----:B------:R-:W-:Y:S02]  /*26d0*/  IMAD.SHL.U32 R10, R2, 0x80, RZ ;  /* 0x00000080020a7824 */ /* 0x000fe400078e00ff */
[C---:B------:R-:W-:Y:S02]  /*26e0*/  IMAD R5, R19.reuse, UR5, R0 ;  /* 0x0000000513057c24 */ /* 0x040fe4000f8e0200 */
[----:B------:R-:W-:Y:S01]  /*26f0*/  IMAD.SHL.U32 R0, R18, 0x40, RZ ;  /* 0x0000004012007824 */ /* 0x000fe200078e00ff */
[----:B------:R-:W-:Y:S01]  /*2700*/  SHF.R.S32.HI R11, RZ, 0x1f, R10 ;  /* 0x0000001fff0b7819 */ /* 0x000fe2000001140a */
[----:B------:R-:W-:Y:S01]  /*2710*/  IMAD.WIDE.U32 R2, R19, UR4, R92 ;  /* 0x0000000413027c25 */ /* 0x000fe2000f8e005c */
[----:B------:R-:W-:-:S02]  /*2720*/  ULDC.64 UR4, c[0x0][0x5c8] ;  /* 0x0001720000047ab9 */ /* 0x000fc40000000a00 */
[----:B------:R-:W-:Y:S01]  /*2730*/  ISETP.GE.AND P0, PT, R0, UR6, PT ;  /* 0x0000000600007c0c */ /* 0x000fe2000bf06270 */
[----:B------:R-:W-:Y:S01]  /*2740*/  ULDC UR6, c[0x0][0x288] ;  /* 0x0000a20000067ab9 */ /* 0x000fe20000000800 */
[----:B------:R-:W-:Y:S01]  /*2750*/  IADD3 R2, P1, R10, R2, RZ ;  /* 0x000000020a027210 */ /* 0x000fe20007f3e0ff */
[----:B------:R-:W-:Y:S01]  /*2760*/  IMAD.WIDE R20, R18, 0x40, R90 ;  /* 0x0000004012147825 */ /* 0x000fe200078e025a */
[----:B------:R-:W-:Y:S02]  /*2770*/  ISETP.GE.OR P0, PT, R10, UR6, P0 ;  /* 0x000000060a007c0c */ /* 0x000fe40008706670 */
[----:B------:R-:W-:Y:S01]  /*2780*/  IADD3.X R3, R11, R3, R5, P1, !PT ;  /* 0x000000030b037210 */ /* 0x000fe20000ffe405 */
[----:B------:R-:W-:-:S04]  /*2790*/  IMAD R7, R21, UR4, RZ ;  /* 0x0000000415077c24 */ /* 0x000fc8000f8e02ff */
[C---:B------:R-:W-:Y:S02]  /*27a0*/  IMAD R7, R20.reuse, UR5, R7 ;  /* 0x0000000514077c24 */ /* 0x040fe4000f8e0207 */
[----:B------:R-:W-:-:S04]  /*27b0*/  IMAD.WIDE.U32 R102, R20, UR4, R2 ;  /* 0x0000000414667c25 */ /* 0x000fc8000f8e0002 */
[----:B------:R-:W-:Y:S05]  /*27c0*/  @P0 BRA `(.L_x_35) ;  /* 0x0000003c00e00947 */ /* 0x000fea0003800000 */
[----:B-----5:R-:W-:Y:S01]  /*27d0*/  FSETP.NEU.AND P1, PT, R89, RZ, PT ;  /* 0x000000ff5900720b */ /* 0x020fe20003f2d000 */
[----:B------:R-:W-:Y:S01]  /*27e0*/  IMAD.IADD R14, R96, 0x1, -R10 ;  /* 0x00000001600e7824 */ /* 0x000fe200078e0a0a */
[----:B------:R-:W-:Y:S01]  /*27f0*/  BSSY B0, `(.L_x_35) ;  /* 0x00003f5000007945 */ /* 0x000fe20003800000 */
[----:B------:R-:W-:Y:S02]  /*2800*/  IMAD.IADD R0, R99, 0x1, -R0 ;  /* 0x0000000163007824 */ /* 0x000fe400078e0a00 */
[----:B------:R-:W-:Y:S01]  /*2810*/  IMAD.IADD R7, R103, 0x1, R7 ;  /* 0x0000000167077824 */ /* 0x000fe200078e0207 */
[----:B------:R-:W-:-:S04]  /*2820*/  ISETP.GT.AND P0, PT, R14, RZ, PT ;  /* 0x000000ff0e00720c */ /* 0x000fc80003f04270 */
[----:B------:R-:W-:-:S03]  /*2830*/  ISETP.GT.AND P2, PT, R0, RZ, P0 ;  /* 0x000000ff0000720c */ /* 0x000fc60000744270 */
[----:B------:R-:W-:Y:S10]  /*2840*/  @!P1 BRA `(.L_x_36) ;  /* 0x0000002c00249947 */ /* 0x000ff40003800000 */
[----:B------:R-:W0:Y:S01]  /*2850*/  LDC.64 R104, c[0x0][0x5b8] ;  /* 0x00016e00ff687b82 */ /* 0x000e220000000a00 */
[----:B------:R-:W-:-:S07]  /*2860*/  ULDC.64 UR4, c[0x0][0x5c0] ;  /* 0x0001700000047ab9 */ /* 0x000fce0000000a00 */
[----:B------:R-:W1:Y:S08]  /*2870*/  LDC.64 R106, c[0x0][0x5b0] ;  /* 0x00016c00ff6a7b82 */ /* 0x000e700000000a00 */
[----:B------:R-:W2:Y:S01]  /*2880*/  LDC.64 R108, c[0x0][0x5a8] ;  /* 0x00016a00ff6c7b82 */ /* 0x000ea20000000a00 */
[-C--:B0-----:R-:W-:Y:S02]  /*2890*/  IMAD R4, R9, R104.reuse, RZ ;  /* 0x0000006809047224 */ /* 0x081fe400078e02ff */
[----:B------:R-:W-:-:S04]  /*28a0*/  IMAD.WIDE.U32 R2, R19, R104, R92 ;  /* 0x0000006813027225 */ /* 0x000fc800078e005c */
[----:B------:R-:W-:Y:S01]  /*28b0*/  IMAD R103, R19, R105, R4 ;  /* 0x0000006913677224 */ /* 0x000fe200078e0204 */
[----:B------:R-:W-:Y:S01]  /*28c0*/  IADD3 R4, P1, R10, R2, RZ ;  /* 0x000000020a047210 */ /* 0x000fe20007f3e0ff */
[----:B-1----:R-:W-:-:S03]  /*28d0*/  IMAD R2, R21, R106, RZ ;  /* 0x0000006a15027224 */ /* 0x002fc600078e02ff */
[----:B------:R-:W-:Y:S01]  /*28e0*/  IADD3.X R5, R11, R3, R103, P1, !PT ;  /* 0x000000030b057210 */ /* 0x000fe20000ffe467 */
[C---:B------:R-:W-:Y:S02]  /*28f0*/  IMAD R105, R20.reuse, R107, R2 ;  /* 0x0000006b14697224 */ /* 0x040fe400078e0202 */
[----:B------:R-:W-:-:S04]  /*2900*/  IMAD.WIDE.U32 R2, R20, R106, R4 ;  /* 0x0000006a14027225 */ /* 0x000fc800078e0004 */
[----:B------:R-:W-:Y:S01]  /*2910*/  IMAD.IADD R3, R3, 0x1, R105 ;  /* 0x0000000103037824 */ /* 0x000fe200078e0269 */
[----:B--2---:R-:W-:-:S04]  /*2920*/  LEA R8, P1, R2, R108, 0x1 ;  /* 0x0000006c02087211 */ /* 0x004fc800078208ff */
[----:B------:R-:W-:-:S05]  /*2930*/  LEA.HI.X R9, R2, R109, R3, 0x1, P1 ;  /* 0x0000006d02097211 */ /* 0x000fca00008f0c03 */
[----:B------:R-:W2:Y:S01]  /*2940*/  @P2 LDG.E.LTC128B.U16 R15, desc[UR54][R8.64] ;  /* 0x00000036080f2981 */ /* 0x000ea2000c1e1520 */
[----:B------:R-:W-:Y:S01]  /*2950*/  IMAD.WIDE.U32 R2, R20, R106, R10 ;  /* 0x0000006a14027225 */ /* 0x000fe200078e000a */
[----:B------:R-:W-:Y:S02]  /*2960*/  BSSY B1, `(.L_x_37) ;  /* 0x0000015000017945 */ /* 0x000fe40003800000 */
[----:B------:R-:W-:-:S04]  /*2970*/  IADD3 R12, P1, R92, R2, RZ ;  /* 0x000000025c0c7210 */ /* 0x000fc80007f3e0ff */
[----:B------:R-:W-:Y:S02]  /*2980*/  IADD3.X R13, R93, R105, R3, P1, !PT ;  /* 0x000000695d0d7210 */ /* 0x000fe40000ffe403 */
[----:B------:R-:W-:Y:S01]  /*2990*/  LEA R6, P1, R102, UR4, 0x1 ;  /* 0x0000000466067c11 */ /* 0x000fe2000f8208ff */
[----:B------:R-:W-:-:S03]  /*29a0*/  IMAD.WIDE.U32 R12, R19, R104, R12 ;  /* 0x00000068130c7225 */ /* 0x000fc600078e000c */
[----:B------:R-:W-:Y:S02]  /*29b0*/  LEA.HI.X R7, R102, UR5, R7, 0x1, P1 ;  /* 0x0000000566077c11 */ /* 0x000fe400088f0c07 */
[----:B------:R-:W-:-:S04]  /*29c0*/  ISETP.GT.AND P1, PT, R14, 0x1, PT ;  /* 0x000000010e00780c */ /* 0x000fc80003f24270 */
[----:B------:R-:W-:Y:S01]  /*29d0*/  ISETP.GT.AND P3, PT, R0, RZ, P1 ;  /* 0x000000ff0000720c */ /* 0x000fe20000f64270 */
[----:B--2---:R-:W-:-:S04]  /*29e0*/  IMAD.U32 R2, R15, 0x10000, RZ ;  /* 0x000100000f027824 */ /* 0x004fc800078e00ff */
[----:B------:R-:W-:Y:S01]  /*29f0*/  FMUL R3, R2, R89 ;  /* 0x0000005902037220 */ /* 0x000fe20000400000 */
[----:B------:R-:W-:-:S03]  /*2a00*/  LEA R2, P4, R12, R108, 0x1 ;  /* 0x0000006c0c027211 */ /* 0x000fc600078808ff */
[----:B------:R-:W-:-:S05]  /*2a10*/  FFMA R3, R24, R88, R3 ;  /* 0x0000005818037223 */ /* 0x000fca0000000003 */
[----:B------:R-:W-:Y:S01]  /*2a20*/  F2FP.BF16.F32.PACK_AB R8, RZ, R3 ;  /* 0x00000003ff08723e */ /* 0x000fe200000010ff */
[----:B------:R-:W-:-:S03]  /*2a30*/  IMAD.IADD R3, R103, 0x1, R13 ;  /* 0x0000000167037824 */ /* 0x000fc600078e020d */
[----:B------:R-:W-:Y:S01]  /*2a40*/  PRMT R9, R8, 0x7610, R9 ;  /* 0x0000761008097816 */ /* 0x000fe20000000009 */
[----:B------:R-:W-:Y:S01]  /*2a50*/  IMAD.SHL.U32 R8, R106, 0x8, RZ ;  /* 0x000000086a087824 */ /* 0x000fe200078e00ff */
[----:B------:R-:W-:-:S03]  /*2a60*/  LEA.HI.X R3, R12, R109, R3, 0x1, P4 ;  /* 0x0000006d0c037211 */ /* 0x000fc600020f0c03 */
[----:B------:R0:W-:Y:S02]  /*2a70*/  @P2 STG.E.U16 desc[UR54][R6.64], R9 ;  /* 0x0000000906002986 */ /* 0x0001e4000c101536 */
[----:B0-----:R-:W-:Y:S01]  /*2a80*/  SHF.L.U64.HI R9, R106, 0x3, R107 ;  /* 0x000000036a097819 */ /* 0x001fe2000001026b */
[----:B------:R-:W-:Y:S06]  /*2a90*/  @!P3 BRA `(.L_x_38) ;  /* 0x000000000004b947 */ /* 0x000fec0003800000 */
[----:B------:R0:W5:Y:S02]  /*2aa0*/  LDG.E.LTC128B.U16 R15, desc[UR54][R2.64+0x2] ;  /* 0x00000236020f7981 */ /* 0x000164000c1e1520 */
.L_x_38:
[----:B------:R-:W-:Y:S05]  /*2ab0*/  BSYNC B1 ;  /* 0x0000000000017941 */ /* 0x000fea0003800000 */
.L_x_37:
[----:B------:R-:W-:Y:S01]  /*2ac0*/  IMAD.WIDE.U32 R8, R20, R106, R8 ;  /* 0x0000006a14087225 */ /* 0x000fe200078e0008 */
[----:B------:R-:W-:-:S03]  /*2ad0*/  ISETP.GT.AND P0, PT, R0, 0x8, P0 ;  /* 0x000000080000780c */ /* 0x000fc60000704270 */
[----:B-----5:R-:W-:Y:S01]  /*2ae0*/  IMAD.U32 R12, R15, 0x10000, RZ ;  /* 0x000100000f0c7824 */ /* 0x020fe200078e00ff */
[----:B------:R-:W-:Y:S01]  /*2af0*/  IADD3 R4, P2, R4, R8, RZ ;  /* 0x0000000804047210 */ /* 0x000fe20007f5e0ff */
[----:B------:R-:W-:Y:S02]  /*2b00*/  IMAD.IADD R105, R105, 0x1, R9 ;  /* 0x0000000169697824 */ /* 0x000fe400078e0209 */
[----:B------:R-:W-:Y:S02]  /*2b10*/  FMUL R12, R12, R89 ;  /* 0x000000590c0c7220 */ /* 0x000fe40000400000 */
[----:B------:R-:W-:Y:S02]  /*2b20*/  IMAD.X R5, R105, 0x1, R5, P2 ;  /* 0x0000000169057824 */ /* 0x000fe400010e0605 */
[----:B------:R-:W-:Y:S01]  /*2b30*/  FFMA R25, R25, R88, R12 ;  /* 0x0000005819197223 */ /* 0x000fe2000000000c */
[----:B------:R-:W-:-:S04]  /*2b40*/  LEA R12, P2, R4, R108, 0x1 ;  /* 0x0000006c040c7211 */ /* 0x000fc800078408ff */
[----:B------:R-:W-:Y:S01]  /*2b50*/  LEA.HI.X R13, R4, R109, R5, 0x1, P2 ;  /* 0x0000006d040d7211 */ /* 0x000fe200010f0c05 */
[----:B------:R-:W-:Y:S01]  /*2b60*/  @P3 IMAD.MOV.U32 R4, RZ, RZ, R6 ;  /* 0x000000ffff043224 */ /* 0x000fe200078e0006 */
[----:B------:R-:W-:Y:S01]  /*2b70*/  F2FP.BF16.F32.PACK_AB R25, RZ, R25 ;  /* 0x00000019ff19723e */ /* 0x000fe200000010ff */
[----:B------:R-:W-:-:S05]  /*2b80*/  @P3 IMAD.MOV.U32 R5, RZ, RZ, R7 ;  /* 0x000000ffff053224 */ /* 0x000fca00078e0007 */
[----:B------:R1:W-:Y:S04]  /*2b90*/  @P3 STG.E.U16 desc[UR54][R4.64+0x2], R25 ;  /* 0x0000021904003986 */ /* 0x0003e8000c101536 */
[----:B------:R-:W2:Y:S01]  /*2ba0*/  @P0 LDG.E.LTC128B.U16 R15, desc[UR54][R12.64] ;  /* 0x000000360c0f0981 */ /* 0x000ea2000c1e1520 */
[----:B------:R-:W-:Y:S01]  /*2bb0*/  IADD3 R10, P2, P3, R92, R8, R10 ;  /* 0x000000085c0a7210 */ /* 0x000fe20007b5e00a */
[----:B------:R-:W-:Y:S01]  /*2bc0*/  BSSY B1, `(.L_x_39) ;  /* 0x0000011000017945 */ /* 0x000fe20003800000 */
[----:B------:R-:W-:Y:S02]  /*2bd0*/  ISETP.GT.AND P1, PT, R0, 0x8, P1 ;  /* 0x000000080000780c */ /* 0x000fe40000f24270 */
[----:B------:R-:W-:-:S03]  /*2be0*/  IADD3.X R11, R93, R105, R11, P2, P3 ;  /* 0x000000695d0b7210 */ /* 0x000fc600017e640b */
[----:B------:R-:W-:Y:S01]  /*2bf0*/  IMAD.WIDE.U32 R10, R19, R104, R10 ;  /* 0x00000068130a7225 */ /* 0x000fe200078e000a */
[----:B------:R-:W-:-:S03]  /*2c00*/  SHF.L.U64.HI R19, R95, 0x1, R94 ;  /* 0x000000015f137819 */ /* 0x000fc6000001025e */
[----:B------:R-:W-:Y:S01]  /*2c10*/  IMAD.IADD R11, R103, 0x1, R11 ;  /* 0x00000001670b7824 */ /* 0x000fe200078e020b */
[----:B-1----:R-:W-:-:S04]  /*2c20*/  LEA R4, P3, R10, R108, 0x1 ;  /* 0x0000006c0a047211 */ /* 0x002fc800078608ff */
[----:B------:R-:W-:Y:S01]  /*2c30*/  LEA.HI.X R5, R10, R109, R11, 0x1, P3 ;  /* 0x0000006d0a057211 */ /* 0x000fe200018f0c0b */
[----:B--2---:R-:W-:-:S04]  /*2c40*/  IMAD.U32 R8, R15, 0x10000, RZ ;  /* 0x000100000f087824 */ /* 0x004fc800078e00ff */
[----:B------:R-:W-:Y:S01]  /*2c50*/  FMUL R9, R8, R89 ;  /* 0x0000005908097220 */ /* 0x000fe20000400000 */
[----:B------:R-:W-:-:S03]  /*2c60*/  LEA R8, P2, R95, R6, 0x1 ;  /* 0x000000065f087211 */ /* 0x000fc600078408ff */
[----:B------:R-:W-:-:S05]  /*2c70*/  FFMA R9, R26, R88, R9 ;  /* 0x000000581a097223 */ /* 0x000fca0000000009 */
[----:B------:R-:W-:Y:S01]  /*2c80*/  F2FP.BF16.F32.PACK_AB R12, RZ, R9 ;  /* 0x00000009ff0c723e */ /* 0x000fe200000010ff */
[----:B------:R-:W-:-:S05]  /*2c90*/  IMAD.X R9, R19, 0x1, R7, P2 ;  /* 0x0000000113097824 */ /* 0x000fca00010e0607 */
[----:B------:R1:W-:Y:S01]  /*2ca0*/  @P0 STG.E.U16 desc[UR54][R8.64], R12 ;  /* 0x0000000c08000986 */ /* 0x0003e2000c101536 */
[----:B------:R-:W-:Y:S05]  /*2cb0*/  @!P1 BRA `(.L_x_40) ;  /* 0x0000000000049947 */ /* 0x000fea0003800000 */
[----:B------:R2:W5:Y:S02]  /*2cc0*/  LDG.E.LTC128B.U16 R15, desc[UR54][R4.64+0x2] ;  /* 0x00000236040f7981 */ /* 0x000564000c1e1520 */
.L_x_40:
[----:B------:R-:W-:Y:S05]  /*2cd0*/  BSYNC B1 ;  /* 0x0000000000017941 */ /* 0x000fea0003800000 */
.L_x_39:
[----:B-----5:R-:W-:Y:S01]  /*2ce0*/  IMAD.U32 R10, R15, 0x10000, RZ ;  /* 0x000100000f0a7824 */ /* 0x020fe200078e00ff */
[----:B------:R-:W-:Y:S01]  /*2cf0*/  ISETP.GT.AND P0, PT, R14, 0x8, PT ;  /* 0x000000080e00780c */ /* 0x000fe20003f04270 */
[----:B------:R-:W-:Y:S02]  /*2d00*/  BSSY B1, `(.L_x_41) ;  /* 0x0000008000017945 */ /* 0x000fe40003800000 */
[----:B------:R-:W-:Y:S01]  /*2d10*/  FMUL R10, R10, R89 ;  /* 0x000000590a0a7220 */ /* 0x000fe20000400000 */
[----:B------:R-:W-:-:S03]  /*2d20*/  ISETP.GT.AND P2, PT, R0, RZ, P0 ;  /* 0x000000ff0000720c */ /* 0x000fc60000744270 */
[----:B------:R-:W-:-:S05]  /*2d30*/  FFMA R10, R27, R88, R10 ;  /* 0x000000581b0a7223 */ /* 0x000fca000000000a */
[----:B------:R-:W-:-:S05]  /*2d40*/  F2FP.BF16.F32.PACK_AB R10, RZ, R10 ;  /* 0x0000000aff0a723e */ /* 0x000fca00000010ff */
[----:B------:R3:W-:Y:S01]  /*2d50*/  @P1 STG.E.U16 desc[UR54][R8.64+0x2], R10 ;  /* 0x0000020a08001986 */ /* 0x0007e2000c101536 */
[----:B------:R-:W-:Y:S05]  /*2d60*/  @!P2 BRA `(.L_x_42) ;  /* 0x000000000004a947 */ /* 0x000fea0003800000 */
[----:B------:R4:W5:Y:S02]  /*2d70*/  LDG.E.LTC128B.U16 R15, desc[UR54][R2.64+0x10] ;  /* 0x00001036020f7981 */ /* 0x000964000c1e1520 */
.L_x_42:
[----:B------:R-:W-:Y:S05]  /*2d80*/  BSYNC B1 ;  /* 0x0000000000017941 */ /* 0x000fea0003800000 */
.L_x_41:
[----:B---3-5:R-:W-:Y:S01]  /*2d90*/  IMAD.U32 R10, R15, 0x10000, RZ ;  /* 0x000100000f0a7824 */ /* 0x028fe200078e00ff */
        /* <DEDUP_REMOVED lines=9> */
.L_x_44:
[----:B------:R-:W-:Y:S05]  /*2e30*/  BSYNC B1 ;  /* 0x0000000000017941 */ /* 0x000fea0003800000 */
.L_x_43:
[----:B-----5:R-:W-:Y:S01]  /*2e40*/  IMAD.U32 R10, R15, 0x10000, RZ ;  /* 0x000100000f0a7824 */ /* 0x020fe200078e00ff */
[----:B------:R-:W-:Y:S01]  /*2e50*/  ISETP.GT.AND P0, PT, R0, 0x8, P0 ;  /* 0x000000080000780c */ /* 0x000fe20000704270 */
[----:B------:R-:W-:Y:S02]  /*2e60*/  BSSY B1, `(.L_x_45) ;  /* 0x0000007000017945 */ /* 0x000fe40003800000 */
[----:B------:R-:W-:-:S04]  /*2e70*/  FMUL R10, R10, R89 ;  /* 0x000000590a0a7220 */ /* 0x000fc80000400000 */
[----:B------:R-:W-:-:S05]  /*2e80*/  FFMA R10, R29, R88, R10 ;  /* 0x000000581d0a7223 */ /* 0x000fca000000000a */
[----:B------:R-:W-:-:S05]  /*2e90*/  F2FP.BF16.F32.PACK_AB R10, RZ, R10 ;  /* 0x0000000aff0a723e */ /* 0x000fca00000010ff */
[----:B------:R0:W-:Y:S01]  /*2ea0*/  @P3 STG.E.U16 desc[UR54][R6.64+0x12], R10 ;  /* 0x0000120a06003986 */ /* 0x0001e2000c101536 */
[----:B------:R-:W-:Y:S05]  /*2eb0*/  @!P0 BRA `(.L_x_46) ;  /* 0x0000000000048947 */ /* 0x000fea0003800000 */
[----:B------:R0:W5:Y:S02]  /*2ec0*/  LDG.E.LTC128B.U16 R15, desc[UR54][R4.64+0x10] ;  /* 0x00001036040f7981 */ /* 0x000164000c1e1520 */
.L_x_46:
[----:B------:R-:W-:Y:S05]  /*2ed0*/  BSYNC B1 ;  /* 0x0000000000017941 */ /* 0x000fea0003800000 */
.L_x_45:
[----:B0----5:R-:W-:Y:S01]  /*2ee0*/  IMAD.U32 R10, R15, 0x10000, RZ ;  /* 0x000100000f0a7824 */ /* 0x021fe200078e00ff */
[----:B------:R-:W-:Y:S01]  /*2ef0*/  ISETP.GT.AND P1, PT, R0, 0x8, P1 ;  /* 0x000000080000780c */ /* 0x000fe20000f24270 */
[----:B------:R-:W-:Y:S02]  /*2f00*/  BSSY B1, `(.L_x_47) ;  /* 0x0000007000017945 */ /* 0x000fe40003800000 */
[----:B---3--:R-:W-:-:S04]  /*2f10*/  FMUL R11, R10, R89 ;  /* 0x000000590a0b7220 */ /* 0x008fc80000400000 */
[----:B------:R-:W-:-:S05]  /*2f20*/  FFMA R11, R30, R88, R11 ;  /* 0x000000581e0b7223 */ /* 0x000fca000000000b */
[----:B------:R-:W-:-:S05]  /*2f30*/  F2FP.BF16.F32.PACK_AB R11, RZ, R11 ;  /* 0x0000000bff0b723e */ /* 0x000fca00000010ff */
[----:B------:R0:W-:Y:S01]  /*2f40*/  @P0 STG.E.U16 desc[UR54][R8.64+0x10], R11 ;  /* 0x0000100b08000986 */ /* 0x0001e2000c101536 */
[----:B------:R-:W-:Y:S05]  /*2f50*/  @!P1 BRA `(.L_x_48) ;  /* 0x0000000000049947 */ /* 0x000fea0003800000 */
[----:B------:R3:W5:Y:S02]  /*2f60*/  LDG.E.LTC128B.U16 R15, desc[UR54][R4.64+0x12] ;  /* 0x00001236040f7981 */ /* 0x000764000c1e1520 */
.L_x_48:
[----:B------:R-:W-:Y:S05]  /*2f70*/  BSYNC B1 ;  /* 0x0000000000017941 */ /* 0x000fea0003800000 */
.L_x_47:
        /* <DEDUP_REMOVED lines=10> */
.L_x_50:
[----:B------:R-:W-:Y:S05]  /*3020*/  BSYNC B1 ;  /* 0x0000000000017941 */ /* 0x000fea0003800000 */
.L_x_49:
[----:B0----5:R-:W-:Y:S01]  /*3030*/  IMAD.U32 R10, R15, 0x10000, RZ ;  /* 0x000100000f0a7824 */ /* 0x021fe200078e00ff */
        /* <DEDUP_REMOVED lines=9> */
.L_x_52:
[----:B------:R-:W-:Y:S05]  /*30d0*/  BSYNC B1 ;  /* 0x0000000000017941 */ /* 0x000fea0003800000 */
.L_x_51:
        /* <DEDUP_REMOVED lines=9> */
.L_x_54:
[----:B------:R-:W-:Y:S05]  /*3170*/  BSYNC B1 ;  /* 0x0000000000017941 */ /* 0x000fea0003800000 */
.L_x_53:
[----:B0----5:R-:W-:Y:S01]  /*3180*/  IMAD.U32 R10, R15, 0x10000, RZ ;  /* 0x000100000f0a7824 */ /* 0x021fe200078e00ff */
        /* <DEDUP_REMOVED lines=8> */
.L_x_56:
[----:B------:R-:W-:Y:S05]  /*3210*/  BSYNC B1 ;  /* 0x0000000000017941 */ /* 0x000fea0003800000 */
.L_x_55:
        /* <DEDUP_REMOVED lines=10> */
.L_x_58:
[----:B------:R-:W-:Y:S05]  /*32c0*/  BSYNC B1 ;  /* 0x0000000000017941 */ /* 0x000fea0003800000 */
.L_x_57:
        /* <DEDUP_REMOVED lines=10> */
.L_x_60:
[----:B------:R-:W-:Y:S05]  /*3370*/  BSYNC B1 ;  /* 0x0000000000017941 */ /* 0x000fea0003800000 */
.L_x_59:
        /* <DEDUP_REMOVED lines=9> */
.L_x_62:
[----:B------:R-:W-:Y:S05]  /*3410*/  BSYNC B1 ;  /* 0x0000000000017941 */ /* 0x000fea0003800000 */
.L_x_61:
        /* <DEDUP_REMOVED lines=9> */
.L_x_64:
[----:B------:R-:W-:Y:S05]  /*34b0*/  BSYNC B1 ;  /* 0x0000000000017941 */ /* 0x000fea0003800000 */
.L_x_63:
        /* <DEDUP_REMOVED lines=10> */
.L_x_66:
[----:B------:R-:W-:Y:S05]  /*3560*/  BSYNC B1 ;  /* 0x0000000000017941 */ /* 0x000fea0003800000 */
.L_x_65:
        /* <DEDUP_REMOVED lines=10> */
.L_x_68:
[----:B------:R-:W-:Y:S05]  /*3610*/  BSYNC B1 ;  /* 0x0000000000017941 */ /* 0x000fea0003800000 */
.L_x_67:
        /* <DEDUP_REMOVED lines=9> */
.L_x_70:
[----:B------:R-:W-:Y:S05]  /*36b0*/  BSYNC B1 ;  /* 0x0000000000017941 */ /* 0x000fea0003800000 */
.L_x_69:
        /* <DEDUP_REMOVED lines=9> */
.L_x_72:
[----:B------:R-:W-:Y:S05]  /*3750*/  BSYNC B1 ;  /* 0x0000000000017941 */ /* 0x000fea0003800000 */
.L_x_71:
        /* <DEDUP_REMOVED lines=10> */
.L_x_74:
[----:B------:R-:W-:Y:S05]  /*3800*/  BSYNC B1 ;  /* 0x0000000000017941 */ /* 0x000fea0003800000 */
.L_x_73:
        /* <DEDUP_REMOVED lines=10> */
.L_x_76:
[----:B------:R-:W-:Y:S05]  /*38b0*/  BSYNC B1 ;  /* 0x0000000000017941 */ /* 0x000fea0003800000 */
.L_x_75:
        /* <DEDUP_REMOVED lines=9> */
.L_x_78:
[----:B------:R-:W-:Y:S05]  /*3950*/  BSYNC B1 ;  /* 0x0000000000017941 */ /* 0x000fea0003800000 */
.L_x_77:
        /* <DEDUP_REMOVED lines=9> */
.L_x_80:
[----:B------:R-:W-:Y:S05]  /*39f0*/  BSYNC B1 ;  /* 0x0000000000017941 */ /* 0x000fea0003800000 */
.L_x_79:
        /* <DEDUP_REMOVED lines=10> */
.L_x_82:
[----:B------:R-:W-:Y:S05]  /*3aa0*/  BSYNC B1 ;  /* 0x0000000000017941 */ /* 0x000fea0003800000 */
.L_x_81:
        /* <DEDUP_REMOVED lines=10> */
.L_x_84:
[----:B------:R-:W-:Y:S05]  /*3b50*/  BSYNC B1 ;  /* 0x0000000000017941 */ /* 0x000fea0003800000 */
.L_x_83:
        /* <DEDUP_REMOVED lines=9> */
.L_x_86:
[----:B------:R-:W-:Y:S05]  /*3bf0*/  BSYNC B1 ;  /* 0x0000000000017941 */ /* 0x000fea0003800000 */
.L_x_85:
        /* <DEDUP_REMOVED lines=9> */
.L_x_88:
[----:B------:R-:W-:Y:S05]  /*3c90*/  BSYNC B1 ;  /* 0x0000000000017941 */ /* 0x000fea0003800000 */
.L_x_87:
        /* <DEDUP_REMOVED lines=10> */
.L_x_90:
[----:B------:R-:W-:Y:S05]  /*3d40*/  BSYNC B1 ;  /* 0x0000000000017941 */ /* 0x000fea0003800000 */
.L_x_89:
        /* <DEDUP_REMOVED lines=10> */
.L_x_92:
[----:B------:R-:W-:Y:S05]  /*3df0*/  BSYNC B1 ;  /* 0x0000000000017941 */ /* 0x000fea0003800000 */
.L_x_91:
        /* <DEDUP_REMOVED lines=9> */
.L_x_94:
[----:B------:R-:W-:Y:S05]  /*3e90*/  BSYNC B1 ;  /* 0x0000000000017941 */ /* 0x000fea0003800000 */
.L_x_93:
        /* <DEDUP_REMOVED lines=9> */
.L_x_96:
[----:B------:R-:W-:Y:S05]  /*3f30*/  BSYNC B1 ;  /* 0x0000000000017941 */ /* 0x000fea0003800000 */
.L_x_95:
        /* <DEDUP_REMOVED lines=10> */
.L_x_98:
[----:B------:R-:W-:Y:S05]  /*3fe0*/  BSYNC B1 ;  /* 0x0000000000017941 */ /* 0x000fea0003800000 */
.L_x_97:
        /* <DEDUP_REMOVED lines=10> */
.L_x_100:
[----:B------:R-:W-:Y:S05]  /*4090*/  BSYNC B1 ;  /* 0x0000000000017941 */ /* 0x000fea0003800000 */
.L_x_99:
        /* <DEDUP_REMOVED lines=9> */
.L_x_102:
[----:B------:R-:W-:Y:S05]  /*4130*/  BSYNC B1 ;  /* 0x0000000000017941 */ /* 0x000fea0003800000 */
.L_x_101:
        /* <DEDUP_REMOVED lines=9> */
.L_x_104:
[----:B------:R-:W-:Y:S05]  /*41d0*/  BSYNC B1 ;  /* 0x0000000000017941 */ /* 0x000fea0003800000 */
.L_x_103:
        /* <DEDUP_REMOVED lines=10> */
.L_x_106:
[----:B------:R-:W-:Y:S05]  /*4280*/  BSYNC B1 ;  /* 0x0000000000017941 */ /* 0x000fea0003800000 */
.L_x_105:
        /* <DEDUP_REMOVED lines=10> */
.L_x_108:
[----:B------:R-:W-:Y:S05]  /*4330*/  BSYNC B1 ;  /* 0x0000000000017941 */ /* 0x000fea0003800000 */
.L_x_107:
        /* <DEDUP_REMOVED lines=9> */
.L_x_110:
[----:B------:R-:W-:Y:S05]  /*43d0*/  BSYNC B1 ;  /* 0x0000000000017941 */ /* 0x000fea0003800000 */
.L_x_109:
        /* <DEDUP_REMOVED lines=9> */
.L_x_112:
[----:B------:R-:W-:Y:S05]  /*4470*/  BSYNC B1 ;  /* 0x0000000000017941 */ /* 0x000fea0003800000 */
.L_x_111:
        /* <DEDUP_REMOVED lines=10> */
.L_x_114:
[----:B------:R-:W-:Y:S05]  /*4520*/  BSYNC B1 ;  /* 0x0000000000017941 */ /* 0x000fea0003800000 */
.L_x_113:
        /* <DEDUP_REMOVED lines=10> */
.L_x_116:
[----:B------:R-:W-:Y:S05]  /*45d0*/  BSYNC B1 ;  /* 0x0000000000017941 */ /* 0x000fea0003800000 */
.L_x_115:
        /* <DEDUP_REMOVED lines=9> */
.L_x_118:
[----:B------:R-:W-:Y:S05]  /*4670*/  BSYNC B1 ;  /* 0x0000000000017941 */ /* 0x000fea0003800000 */
.L_x_117:
        /* <DEDUP_REMOVED lines=9> */
.L_x_120:
[----:B------:R-:W-:Y:S05]  /*4710*/  BSYNC B1 ;  /* 0x0000000000017941 */ /* 0x000fea0003800000 */
.L_x_119:
        /* <DEDUP_REMOVED lines=10> */
.L_x_122:
[----:B------:R-:W-:Y:S05]  /*47c0*/  BSYNC B1 ;  /* 0x0000000000017941 */ /* 0x000fea0003800000 */
.L_x_121:
        /* <DEDUP_REMOVED lines=10> */
.L_x_124:
[----:B------:R-:W-:Y:S05]  /*4870*/  BSYNC B1 ;  /* 0x0000000000017941 */ /* 0x000fea0003800000 */
.L_x_123:
        /* <DEDUP_REMOVED lines=9> */
.L_x_126:
[----:B------:R-:W-:Y:S05]  /*4910*/  BSYNC B1 ;  /* 0x0000000000017941 */ /* 0x000fea0003800000 */
.L_x_125:
        /* <DEDUP_REMOVED lines=9> */
.L_x_128:
[----:B------:R-:W-:Y:S05]  /*49b0*/  BSYNC B1 ;  /* 0x0000000000017941 */ /* 0x000fea0003800000 */
.L_x_127:
        /* <DEDUP_REMOVED lines=10> */
.L_x_130:
[----:B------:R-:W-:Y:S05]  /*4a60*/  BSYNC B1 ;  /* 0x0000000000017941 */ /* 0x000fea0003800000 */
.L_x_129:
        /* <DEDUP_REMOVED lines=10> */
.L_x_132:
[----:B------:R-:W-:Y:S05]  /*4b10*/  BSYNC B1 ;  /* 0x0000000000017941 */ /* 0x000fea0003800000 */
.L_x_131:
        /* <DEDUP_REMOVED lines=9> */
.L_x_134:
[----:B------:R-:W-:Y:S05]  /*4bb0*/  BSYNC B1 ;  /* 0x0000000000017941 */ /* 0x000fea0003800000 */
.L_x_133:
        /* <DEDUP_REMOVED lines=9> */
.L_x_136:
[----:B------:R-:W-:Y:S05]  /*4c50*/  BSYNC B1 ;  /* 0x0000000000017941 */ /* 0x000fea0003800000 */
.L_x_135:
        /* <DEDUP_REMOVED lines=10> */
.L_x_138:
[----:B------:R-:W-:Y:S05]  /*4d00*/  BSYNC B1 ;  /* 0x0000000000017941 */ /* 0x000fea0003800000 */
.L_x_137:
        /* <DEDUP_REMOVED lines=10> */
.L_x_140:
[----:B------:R-:W-:Y:S05]  /*4db0*/  BSYNC B1 ;  /* 0x0000000000017941 */ /* 0x000fea0003800000 */
.L_x_139:
        /* <DEDUP_REMOVED lines=9> */
.L_x_142:
[----:B------:R-:W-:Y:S05]  /*4e50*/  BSYNC B1 ;  /* 0x0000000000017941 */ /* 0x000fea0003800000 */
.L_x_141:
        /* <DEDUP_REMOVED lines=9> */
.L_x_144:
[----:B------:R-:W-:Y:S05]  /*4ef0*/  BSYNC B1 ;  /* 0x0000000000017941 */ /* 0x000fea0003800000 */
.L_x_143:
        /* <DEDUP_REMOVED lines=10> */
.L_x_146:
[----:B------:R-:W-:Y:S05]  /*4fa0*/  BSYNC B1 ;  /* 0x0000000000017941 */ /* 0x000fea0003800000 */
.L_x_145:
        /* <DEDUP_REMOVED lines=10> */
.L_x_148:
[----:B------:R-:W-:Y:S05]  /*5050*/  BSYNC B1 ;  /* 0x0000000000017941 */ /* 0x000fea0003800000 */
.L_x_147:
        /* <DEDUP_REMOVED lines=9> */
.L_x_150:
[----:B------:R-:W-:Y:S05]  /*50f0*/  BSYNC B1 ;  /* 0x0000000000017941 */ /* 0x000fea0003800000 */
.L_x_149:
        /* <DEDUP_REMOVED lines=9> */
.L_x_152:
[----:B------:R-:W-:Y:S05]  /*5190*/  BSYNC B1 ;  /* 0x0000000000017941 */ /* 0x000fea0003800000 */
.L_x_151:
        /* <DEDUP_REMOVED lines=10> */
.L_x_154:
[----:B------:R-:W-:Y:S05]  /*5240*/  BSYNC B1 ;  /* 0x0000000000017941 */ /* 0x000fea0003800000 */
.L_x_153:
        /* <DEDUP_REMOVED lines=10> */
.L_x_156:
[----:B------:R-:W-:Y:S05]  /*52f0*/  BSYNC B1 ;  /* 0x0000000000017941 */ /* 0x000fea0003800000 */
.L_x_155:
[----:B0---45:R-:W-:Y:S01]  /*5300*/  IMAD.U32 R2, R15, 0x10000, RZ ;  /* 0x000100000f027824 */ /* 0x031fe200078e00ff */
        /* <DEDUP_REMOVED lines=8> */
.L_x_158:
[----:B------:R-:W-:Y:S05]  /*5390*/  BSYNC B1 ;  /* 0x0000000000017941 */ /* 0x000fea0003800000 */
.L_x_157:
[----:B0----5:R-:W-:Y:S01]  /*53a0*/  IMAD.U32 R2, R15, 0x10000, RZ ;  /* 0x000100000f027824 */ /* 0x021fe200078e00ff */
[----:B------:R-:W-:Y:S01]  /*53b0*/  ISETP.GT.AND P1, PT, R0, 0x8, P1 ;  /* 0x000000080000780c */ /* 0x000fe20000f24270 */
[----:B------:R-:W-:Y:S02]  /*53c0*/  BSSY B1, `(.L_x_159) ;  /* 0x000000a000017945 */ /* 0x000fe40003800000 */
[----:B------:R-:W-:Y:S01]  /*53d0*/  FMUL R3, R2, R89 ;  /* 0x0000005902037220 */ /* 0x000fe20000400000 */
[----:B------:R-:W-:-:S03]  /*53e0*/  @P0 IMAD.MOV.U32 R2, RZ, RZ, R8 ;  /* 0x000000ffff020224 */ /* 0x000fc600078e0008 */
[----:B------:R-:W-:-:S05]  /*53f0*/  FFMA R3, R86, R88, R3 ;  /* 0x0000005856037223 */ /* 0x000fca0000000003 */
[----:B------:R-:W-:-:S04]  /*5400*/  F2FP.BF16.F32.PACK_AB R3, RZ, R3 ;  /* 0x00000003ff03723e */ /* 0x000fc800000010ff */
[----:B------:R-:W-:Y:S01]  /*5410*/  PRMT R6, R3, 0x7610, R6 ;  /* 0x0000761003067816 */ /* 0x000fe20000000006 */
[----:B------:R-:W-:-:S05]  /*5420*/  @P0 IMAD.MOV.U32 R3, RZ, RZ, R9 ;  /* 0x000000ffff030224 */ /* 0x000fca00078e0009 */
[----:B------:R0:W-:Y:S01]  /*5430*/  @P0 STG.E.U16 desc[UR54][R2.64+0xf0], R6 ;  /* 0x0000f00602000986 */ /* 0x0001e2000c101536 */
[----:B------:R-:W-:Y:S05]  /*5440*/  @!P1 BRA `(.L_x_160) ;  /* 0x0000000000049947 */ /* 0x000fea0003800000 */
[----:B------:R0:W5:Y:S02]  /*5450*/  LDG.E.LTC128B.U16 R15, desc[UR54][R4.64+0xf2] ;  /* 0x0000f236040f7981 */ /* 0x000164000c1e1520 */
.L_x_160:
[----:B------:R-:W-:Y:S05]  /*5460*/  BSYNC B1 ;  /* 0x0000000000017941 */ /* 0x000fea0003800000 */
.L_x_159:
[----:B------:R-:W-:Y:S05]  /*5470*/  @!P1 BRA `(.L_x_161) ;  /* 0x0000001000b09947 */ /* 0x000fea0003800000 */
[----:B-----5:R-:W-:-:S04]  /*5480*/  IMAD.U32 R0, R15, 0x10000, RZ ;  /* 0x000100000f007824 */ /* 0x020fc800078e00ff */
[----:B------:R-:W-:-:S04]  /*5490*/  FMUL R0, R0, R89 ;  /* 0x0000005900007220 */ /* 0x000fc80000400000 */
[----:B------:R-:W-:-:S05]  /*54a0*/  FFMA R0, R87, R88, R0 ;  /* 0x0000005857007223 */ /* 0x000fca0000000000 */
[----:B------:R-:W-:-:S05]  /*54b0*/  F2FP.BF16.F32.PACK_AB R0, RZ, R0 ;  /* 0x00000000ff00723e */ /* 0x000fca00000010ff */
[----:B------:R0:W-:Y:S01]  /*54c0*/  STG.E.U16 desc[UR54][R8.64+0xf2], R0 ;  /* 0x0000f20008007986 */ /* 0x0001e2000c101536 */
[----:B------:R-:W-:Y:S05]  /*54d0*/  BRA `(.L_x_161) ;  /* 0x0000001000987947 */ /* 0x000fea0003800000 */
.L_x_36:
[----:B------:R-:W-:Y:S01]  /*54e0*/  ISETP.GT.AND P3, PT, R14, 0x1, PT ;  /* 0x000000010e00780c */ /* 0x000fe20003f64270 */
[----:B------:R-:W-:Y:S01]  /*54f0*/  ULDC.64 UR4, c[0x0][0x5c0] ;  /* 0x0001700000047ab9 */ /* 0x000fe20000000a00 */
[-C--:B------:R-:W-:Y:S01]  /*5500*/  FMUL R24, R24, R88.reuse ;  /* 0x0000005818187220 */ /* 0x080fe20000400000 */
[-C--:B------:R-:W-:Y:S01]  /*5510*/  FMUL R25, R25, R88.reuse ;  /* 0x0000005819197220 */ /* 0x080fe20000400000 */
[----:B------:R-:W-:Y:S01]  /*5520*/  ISETP.GT.AND P1, PT, R0, RZ, P3 ;  /* 0x000000ff0000720c */ /* 0x000fe20001f24270 */
[-C--:B------:R-:W-:Y:S01]  /*5530*/  FMUL R26, R26, R88.reuse ;  /* 0x000000581a1a7220 */ /* 0x080fe20000400000 */
[----:B------:R-:W-:Y:S01]  /*5540*/  LEA R2, P4, R102, UR4, 0x1 ;  /* 0x0000000466027c11 */ /* 0x000fe2000f8808ff */
[----:B------:R-:W-:Y:S01]  /*5550*/  FMUL R27, R27, R88 ;  /* 0x000000581b1b7220 */ /* 0x000fe20000400000 */
[----:B------:R-:W-:Y:S01]  /*5560*/  F2FP.BF16.F32.PACK_AB R24, RZ, R24 ;  /* 0x00000018ff18723e */ /* 0x000fe200000010ff */
[-C--:B------:R-:W-:Y:S01]  /*5570*/  FMUL R28, R28, R88.reuse ;  /* 0x000000581c1c7220 */ /* 0x080fe20000400000 */
[----:B------:R-:W-:Y:S01]  /*5580*/  LEA.HI.X R3, R102, UR5, R7, 0x1, P4 ;  /* 0x0000000566037c11 */ /* 0x000fe2000a0f0c07 */
[-C--:B------:R-:W-:Y:S01]  /*5590*/  FMUL R29, R29, R88.reuse ;  /* 0x000000581d1d7220 */ /* 0x080fe20000400000 */
[----:B------:R-:W-:Y:S01]  /*55a0*/  F2FP.BF16.F32.PACK_AB R25, RZ, R25 ;  /* 0x00000019ff19723e */ /* 0x000fe200000010ff */
[-C--:B------:R-:W-:Y:S01]  /*55b0*/  FMUL R30, R30, R88.reuse ;  /* 0x000000581e1e7220 */ /* 0x080fe20000400000 */
[----:B------:R-:W-:Y:S01]  /*55c0*/  SHF.L.U64.HI R5, R95, 0x1, R94 ;  /* 0x000000015f057819 */ /* 0x000fe2000001025e */
[----:B------:R-:W-:Y:S01]  /*55d0*/  @P2 STG.E.U16 desc[UR54][R2.64], R24 ;  /* 0x0000001802002986 */ /* 0x000fe2000c101536 */
[----:B------:R-:W-:Y:S01]  /*55e0*/  ISETP.GT.AND P2, PT, R0, 0x8, P0 ;  /* 0x000000080000780c */ /* 0x000fe20000744270 */
[----:B------:R-:W-:Y:S01]  /*55f0*/  FMUL R31, R31, R88 ;  /* 0x000000581f1f7220 */ /* 0x000fe20000400000 */
[----:B------:R-:W-:Y:S01]  /*5600*/  LEA R4, P5, R95, R2, 0x1 ;  /* 0x000000025f047211 */ /* 0x000fe200078a08ff */
[----:B------:R-:W-:Y:S01]  /*5610*/  @P1 STG.E.U16 desc[UR54][R2.64+0x2], R25 ;  /* 0x0000021902001986 */ /* 0x000fe2000c101536 */
[----:B------:R-:W-:Y:S01]  /*5620*/  ISETP.GT.AND P1, PT, R14, 0x8, PT ;  /* 0x000000080e00780c */ /* 0x000fe20003f24270 */
[-C--:B------:R-:W-:Y:S01]  /*5630*/  FMUL R32, R32, R88.reuse ;  /* 0x0000005820207220 */ /* 0x080fe20000400000 */
[----:B------:R-:W-:Y:S01]  /*5640*/  ISETP.GT.AND P3, PT, R0, 0x8, P3 ;  /* 0x000000080000780c */ /* 0x000fe20001f64270 */
[----:B------:R-:W-:Y:S01]  /*5650*/  IMAD.X R5, R5, 0x1, R3, P5 ;  /* 0x0000000105057824 */ /* 0x000fe200028e0603 */
[----:B------:R-:W-:Y:S01]  /*5660*/  ISETP.GT.AND P0, PT, R14, 0x9, PT ;  /* 0x000000090e00780c */ /* 0x000fe20003f04270 */
[-C--:B------:R-:W-:Y:S01]  /*5670*/  FMUL R33, R33, R88.reuse ;  /* 0x0000005821217220 */ /* 0x080fe20000400000 */
[----:B------:R-:W-:Y:S01]  /*5680*/  ISETP.GT.AND P4, PT, R0, RZ, P1 ;  /* 0x000000ff0000720c */ /* 0x000fe20000f84270 */
[-C--:B------:R-:W-:Y:S01]  /*5690*/  FMUL R34, R34, R88.reuse ;  /* 0x0000005822227220 */ /* 0x080fe20000400000 */
[----:B------:R-:W-:Y:S01]  /*56a0*/  ISETP.GT.AND P5, PT, R0, RZ, P0 ;  /* 0x000000ff0000720c */ /* 0x000fe200007a4270 */
[----:B------:R-:W-:Y:S01]  /*56b0*/  FMUL R35, R35, R88 ;  /* 0x0000005823237220 */ /* 0x000fe20000400000 */
[----:B------:R-:W-:Y:S01]  /*56c0*/  F2FP.BF16.F32.PACK_AB R26, RZ, R26 ;  /* 0x0000001aff1a723e */ /* 0x000fe200000010ff */
[-C--:B------:R-:W-:Y:S01]  /*56d0*/  FMUL R36, R36, R88.reuse ;  /* 0x0000005824247220 */ /* 0x080fe20000400000 */
[----:B------:R-:W-:Y:S01]  /*56e0*/  F2FP.BF16.F32.PACK_AB R27, RZ, R27 ;  /* 0x0000001bff1b723e */ /* 0x000fe200000010ff */
[----:B------:R-:W-:Y:S01]  /*56f0*/  FMUL R37, R37, R88 ;  /* 0x0000005825257220 */ /* 0x000fe20000400000 */
[----:B------:R-:W-:Y:S01]  /*5700*/  F2FP.BF16.F32.PACK_AB R28, RZ, R28 ;  /* 0x0000001cff1c723e */ /* 0x000fe200000010ff */
[----:B------:R-:W-:Y:S01]  /*5710*/  @P2 STG.E.U16 desc[UR54][R4.64], R26 ;  /* 0x0000001a04002986 */ /* 0x000fe2000c101536 */
[----:B------:R-:W-:Y:S01]  /*5720*/  ISETP.GT.AND P1, PT, R0, 0x8, P1 ;  /* 0x000000080000780c */ /* 0x000fe20000f24270 */
[-C--:B------:R-:W-:Y:S01]  /*5730*/  FMUL R38, R38, R88.reuse ;  /* 0x0000005826267220 */ /* 0x080fe20000400000 */
[----:B------:R-:W-:Y:S01]  /*5740*/  F2FP.BF16.F32.PACK_AB R29, RZ, R29 ;  /* 0x0000001dff1d723e */ /* 0x000fe200000010ff */
[----:B------:R-:W-:Y:S01]  /*5750*/  @P3 STG.E.U16 desc[UR54][R4.64+0x2], R27 ;  /* 0x0000021b04003986 */ /* 0x000fe2000c101536 */
[----:B------:R-:W-:Y:S01]  /*5760*/  ISETP.GT.AND P3, PT, R14, 0x10, PT ;  /* 0x000000100e00780c */ /* 0x000fe20003f64270 */
[-C--:B------:R-:W-:Y:S01]  /*5770*/  FMUL R39, R39, R88.reuse ;  /* 0x0000005827277220 */ /* 0x080fe20000400000 */
[----:B------:R-:W-:Y:S01]  /*5780*/  ISETP.GT.AND P2, PT, R0, 0x8, P0 ;  /* 0x000000080000780c */ /* 0x000fe20000744270 */
[----:B------:R-:W-:Y:S01]  /*5790*/  @P4 STG.E.U16 desc[UR54][R2.64+0x10], R28 ;  /* 0x0000101c02004986 */ /* 0x000fe2000c101536 */
[----:B------:R-:W-:Y:S01]  /*57a0*/  ISETP.GT.AND P0, PT, R14, 0x11, PT ;  /* 0x000000110e00780c */ /* 0x000fe20003f04270 */
[-C--:B------:R-:W-:Y:S01]  /*57b0*/  FMUL R40, R40, R88.reuse ;  /* 0x0000005828287220 */ /* 0x080fe20000400000 */
[C---:B------:R-:W-:Y:S01]  /*57c0*/  ISETP.GT.AND P4, PT, R0.reuse, RZ, P3 ;  /* 0x000000ff0000720c */ /* 0x040fe20001f84270 */
[----:B------:R-:W-:Y:S01]  /*57d0*/  @P5 STG.E.U16 desc[UR54][R2.64+0x12], R29 ;  /* 0x0000121d02005986 */ /* 0x000fe2000c101536 */
        /* <DEDUP_REMOVED lines=153> */
[----:B------:R-:W-:Y:S01]  /*6170*/  FMUL R87, R87, R88 ;  /* 0x0000005857577220 */ /* 0x000fe20000400000 */
[----:B------:R-:W-:Y:S01]  /*6180*/  ISETP.GT.AND P2, PT, R0, 0x8, P0 ;  /* 0x000000080000780c */ /* 0x000fe20000744270 */
[----:B------:R-:W-:Y:S01]  /*6190*/  @P4 STG.E.U16 desc[UR54][R2.64+0x90], R60 ;  /* 0x0000903c02004986 */ /* 0x000fe2000c101536 */
[----:B------:R-:W-:-:S02]  /*61a0*/  ISETP.GT.AND P0, PT, R14, 0x51, PT ;  /* 0x000000510e00780c */ /* 0x000fc40003f04270 */
[C---:B------:R-:W-:Y:S01]  /*61b0*/  ISETP.GT.AND P4, PT, R0.reuse, RZ, P3 ;  /* 0x000000ff0000720c */ /* 0x040fe20001f84270 */
[----:B------:R-:W-:Y:S01]  /*61c0*/  @P5 STG.E.U16 desc[UR54][R2.64+0x92], R61 ;  /* 0x0000923d02005986 */ /* 0x000fe2000c101536 */
[C---:B------:R-:W-:Y:S02]  /*61d0*/  ISETP.GT.AND P5, PT, R0.reuse, RZ, P0 ;  /* 0x000000ff0000720c */ /* 0x040fe400007a4270 */
[----:B------:R-:W-:Y:S02]  /*61e0*/  F2FP.BF16.F32.PACK_AB R62, RZ, R62 ;  /* 0x0000003eff3e723e */ /* 0x000fe400000010ff */
[----:B------:R-:W-:Y:S02]  /*61f0*/  F2FP.BF16.F32.PACK_AB R63, RZ, R63 ;  /* 0x0000003fff3f723e */ /* 0x000fe400000010ff */
[----:B------:R-:W-:Y:S01]  /*6200*/  F2FP.BF16.F32.PACK_AB R64, RZ, R64 ;  /* 0x00000040ff40723e */ /* 0x000fe200000010ff */
[----:B------:R-:W-:Y:S01]  /*6210*/  @P1 STG.E.U16 desc[UR54][R4.64+0x90], R62 ;  /* 0x0000903e04001986 */ /* 0x000fe2000c101536 */
[----:B------:R-:W-:-:S02]  /*6220*/  ISETP.GT.AND P1, PT, R0, 0x8, P3 ;  /* 0x000000080000780c */ /* 0x000fc40001f24270 */
[----:B------:R-:W-:Y:S01]  /*6230*/  F2FP.BF16.F32.PACK_AB R65, RZ, R65 ;  /* 0x00000041ff41723e */ /* 0x000fe200000010ff */
[----:B------:R-:W-:Y:S01]  /*6240*/  @P2 STG.E.U16 desc[UR54][R4.64+0x92], R63 ;  /* 0x0000923f04002986 */ /* 0x000fe2000c101536 */
[----:B------:R-:W-:Y:S02]  /*6250*/  ISETP.GT.AND P2, PT, R14, 0x58, PT ;  /* 0x000000580e00780c */ /* 0x000fe40003f44270 */
[----:B------:R-:W-:Y:S01]  /*6260*/  ISETP.GT.AND P0, PT, R0, 0x8, P0 ;  /* 0x000000080000780c */ /* 0x000fe20000704270 */
[----:B------:R-:W-:Y:S01]  /*6270*/  @P4 STG.E.U16 desc[UR54][R2.64+0xa0], R64 ;  /* 0x0000a04002004986 */ /* 0x000fe2000c101536 */
[----:B------:R-:W-:Y:S02]  /*6280*/  ISETP.GT.AND P3, PT, R14, 0x59, PT ;  /* 0x000000590e00780c */ /* 0x000fe40003f64270 */
[C---:B------:R-:W-:Y:S01]  /*6290*/  ISETP.GT.AND P4, PT, R0.reuse, RZ, P2 ;  /* 0x000000ff0000720c */ /* 0x040fe20001784270 */
[----:B------:R-:W-:Y:S01]  /*62a0*/  @P5 STG.E.U16 desc[UR54][R2.64+0xa2], R65 ;  /* 0x0000a24102005986 */ /* 0x000fe2000c101536 */
[----:B------:R-:W-:-:S02]  /*62b0*/  ISETP.GT.AND P5, PT, R0, RZ, P3 ;  /* 0x000000ff0000720c */ /* 0x000fc40001fa4270 */
[----:B------:R-:W-:Y:S02]  /*62c0*/  F2FP.BF16.F32.PACK_AB R66, RZ, R66 ;  /* 0x00000042ff42723e */ /* 0x000fe400000010ff */
[----:B------:R-:W-:Y:S02]  /*62d0*/  F2FP.BF16.F32.PACK_AB R67, RZ, R67 ;  /* 0x00000043ff43723e */ /* 0x000fe400000010ff */
[----:B------:R-:W-:Y:S01]  /*62e0*/  F2FP.BF16.F32.PACK_AB R68, RZ, R68 ;  /* 0x00000044ff44723e */ /* 0x000fe200000010ff */
[----:B------:R-:W-:Y:S01]  /*62f0*/  @P1 STG.E.U16 desc[UR54][R4.64+0xa0], R66 ;  /* 0x0000a04204001986 */ /* 0x000fe2000c101536 */
[C---:B------:R-:W-:Y:S02]  /*6300*/  ISETP.GT.AND P1, PT, R0.reuse, 0x8, P2 ;  /* 0x000000080000780c */ /* 0x040fe40001724270 */
[----:B------:R-:W-:Y:S01]  /*6310*/  F2FP.BF16.F32.PACK_AB R69, RZ, R69 ;  /* 0x00000045ff45723e */ /* 0x000fe200000010ff */
[----:B------:R-:W-:Y:S01]  /*6320*/  @P0 STG.E.U16 desc[UR54][R4.64+0xa2], R67 ;  /* 0x0000a24304000986 */ /* 0x000fe2000c101536 */
[----:B------:R-:W-:-:S02]  /*6330*/  ISETP.GT.AND P2, PT, R0, 0x8, P3 ;  /* 0x000000080000780c */ /* 0x000fc40001f44270 */
[C---:B------:R-:W-:Y:S01]  /*6340*/  ISETP.GT.AND P3, PT, R14.reuse, 0x60, PT ;  /* 0x000000600e00780c */ /* 0x040fe20003f64270 */
[----:B------:R-:W-:Y:S01]  /*6350*/  @P4 STG.E.U16 desc[UR54][R2.64+0xb0], R68 ;  /* 0x0000b04402004986 */ /* 0x000fe2000c101536 */
[----:B------:R-:W-:Y:S02]  /*6360*/  ISETP.GT.AND P0, PT, R14, 0x61, PT ;  /* 0x000000610e00780c */ /* 0x000fe40003f04270 */
[C---:B------:R-:W-:Y:S01]  /*6370*/  ISETP.GT.AND P4, PT, R0.reuse, RZ, P3 ;  /* 0x000000ff0000720c */ /* 0x040fe20001f84270 */
[----:B------:R-:W-:Y:S01]  /*6380*/  @P5 STG.E.U16 desc[UR54][R2.64+0xb2], R69 ;  /* 0x0000b24502005986 */ /* 0x000fe2000c101536 */
[----:B------:R-:W-:Y:S02]  /*6390*/  ISETP.GT.AND P5, PT, R0, RZ, P0 ;  /* 0x000000ff0000720c */ /* 0x000fe400007a4270 */
[----:B------:R-:W-:Y:S02]  /*63a0*/  F2FP.BF16.F32.PACK_AB R70, RZ, R70 ;  /* 0x00000046ff46723e */ /* 0x000fe400000010ff */
[----:B------:R-:W-:-:S02]  /*63b0*/  F2FP.BF16.F32.PACK_AB R71, RZ, R71 ;  /* 0x00000047ff47723e */ /* 0x000fc400000010ff */
[----:B------:R-:W-:Y:S01]  /*63c0*/  F2FP.BF16.F32.PACK_AB R72, RZ, R72 ;  /* 0x00000048ff48723e */ /* 0x000fe200000010ff */
[----:B------:R-:W-:Y:S01]  /*63d0*/  @P1 STG.E.U16 desc[UR54][R4.64+0xb0], R70 ;  /* 0x0000b04604001986 */ /* 0x000fe2000c101536 */
[----:B------:R-:W-:Y:S02]  /*63e0*/  F2FP.BF16.F32.PACK_AB R73, RZ, R73 ;  /* 0x00000049ff49723e */ /* 0x000fe400000010ff */
[C---:B------:R-:W-:Y:S01]  /*63f0*/  ISETP.GT.AND P1, PT, R0.reuse, 0x8, P3 ;  /* 0x000000080000780c */ /* 0x040fe20001f24270 */
[----:B------:R-:W-:Y:S01]  /*6400*/  @P2 STG.E.U16 desc[UR54][R4.64+0xb2], R71 ;  /* 0x0000b24704002986 */ /* 0x000fe2000c101536 */
[----:B------:R-:W-:Y:S02]  /*6410*/  ISETP.GT.AND P0, PT, R0, 0x8, P0 ;  /* 0x000000080000780c */ /* 0x000fe40000704270 */
[----:B------:R-:W-:Y:S01]  /*6420*/  F2FP.BF16.F32.PACK_AB R74, RZ, R74 ;  /* 0x0000004aff4a723e */ /* 0x000fe200000010ff */
[----:B------:R-:W-:Y:S01]  /*6430*/  @P4 STG.E.U16 desc[UR54][R2.64+0xc0], R72 ;  /* 0x0000c04802004986 */ /* 0x000fe2000c101536 */
[----:B------:R-:W-:-:S02]  /*6440*/  ISETP.GT.AND P4, PT, R14, 0x68, PT ;  /* 0x000000680e00780c */ /* 0x000fc40003f84270 */
[----:B------:R-:W-:Y:S01]  /*6450*/  F2FP.BF16.F32.PACK_AB R75, RZ, R75 ;  /* 0x0000004bff4b723e */ /* 0x000fe200000010ff */
[----:B------:R-:W-:Y:S01]  /*6460*/  @P5 STG.E.U16 desc[UR54][R2.64+0xc2], R73 ;  /* 0x0000c24902005986 */ /* 0x000fe2000c101536 */
[----:B------:R-:W-:Y:S02]  /*6470*/  ISETP.GT.AND P5, PT, R14, 0x69, PT ;  /* 0x000000690e00780c */ /* 0x000fe40003fa4270 */
[C---:B------:R-:W-:Y:S01]  /*6480*/  ISETP.GT.AND P2, PT, R0.reuse, RZ, P4 ;  /* 0x000000ff0000720c */ /* 0x040fe20002744270 */
[----:B------:R-:W-:Y:S01]  /*6490*/  @P1 STG.E.U16 desc[UR54][R4.64+0xc0], R74 ;  /* 0x0000c04a04001986 */ /* 0x000fe2000c101536 */
[----:B------:R-:W-:Y:S02]  /*64a0*/  ISETP.GT.AND P6, PT, R0, RZ, P5 ;  /* 0x000000ff0000720c */ /* 0x000fe40002fc4270 */
[----:B------:R-:W-:Y:S01]  /*64b0*/  F2FP.BF16.F32.PACK_AB R76, RZ, R76 ;  /* 0x0000004cff4c723e */ /* 0x000fe200000010ff */
[----:B------:R-:W-:Y:S01]  /*64c0*/  @P0 STG.E.U16 desc[UR54][R4.64+0xc2], R75 ;  /* 0x0000c24b04000986 */ /* 0x000fe2000c101536 */
[----:B------:R-:W-:-:S02]  /*64d0*/  F2FP.BF16.F32.PACK_AB R77, RZ, R77 ;  /* 0x0000004dff4d723e */ /* 0x000fc400000010ff */
[----:B------:R-:W-:Y:S02]  /*64e0*/  ISETP.GT.AND P3, PT, R14, 0x70, PT ;  /* 0x000000700e00780c */ /* 0x000fe40003f64270 */
[----:B------:R-:W-:Y:S02]  /*64f0*/  ISETP.GT.AND P4, PT, R0, 0x8, P4 ;  /* 0x000000080000780c */ /* 0x000fe40002784270 */
[----:B------:R-:W-:Y:S01]  /*6500*/  F2FP.BF16.F32.PACK_AB R78, RZ, R78 ;  /* 0x0000004eff4e723e */ /* 0x000fe200000010ff */
[----:B------:R-:W-:Y:S01]  /*6510*/  @P2 STG.E.U16 desc[UR54][R2.64+0xd0], R76 ;  /* 0x0000d04c02002986 */ /* 0x000fe2000c101536 */
[----:B------:R-:W-:Y:S02]  /*6520*/  ISETP.GT.AND P2, PT, R14, 0x71, PT ;  /* 0x000000710e00780c */ /* 0x000fe40003f44270 */
[----:B------:R-:W-:Y:S01]  /*6530*/  F2FP.BF16.F32.PACK_AB R79, RZ, R79 ;  /* 0x0000004fff4f723e */ /* 0x000fe200000010ff */
[----:B------:R-:W-:Y:S01]  /*6540*/  @P6 STG.E.U16 desc[UR54][R2.64+0xd2], R77 ;  /* 0x0000d24d02006986 */ /* 0x000fe2000c101536 */
[----:B------:R-:W-:-:S02]  /*6550*/  ISETP.GT.AND P6, PT, R0, 0x8, P5 ;  /* 0x000000080000780c */ /* 0x000fc40002fc4270 */
[----:B------:R-:W-:Y:S02]  /*6560*/  ISETP.GT.AND P5, PT, R0, RZ, P3 ;  /* 0x000000ff0000720c */ /* 0x000fe40001fa4270 */
[----:B------:R-:W-:Y:S01]  /*6570*/  F2FP.BF16.F32.PACK_AB R80, RZ, R80 ;  /* 0x00000050ff50723e */ /* 0x000fe200000010ff */
[----:B------:R-:W-:Y:S01]  /*6580*/  @P4 STG.E.U16 desc[UR54][R4.64+0xd0], R78 ;  /* 0x0000d04e04004986 */ /* 0x000fe2000c101536 */
[C---:B------:R-:W-:Y:S02]  /*6590*/  ISETP.GT.AND P1, PT, R14.reuse, 0x78, PT ;  /* 0x000000780e00780c */ /* 0x040fe40003f24270 */
[----:B------:R-:W-:Y:S02]  /*65a0*/  ISETP.GT.AND P0, PT, R14, 0x79, PT ;  /* 0x000000790e00780c */ /* 0x000fe40003f04270 */
[C---:B------:R-:W-:Y:S02]  /*65b0*/  ISETP.GT.AND P4, PT, R0.reuse, RZ, P2 ;  /* 0x000000ff0000720c */ /* 0x040fe40001784270 */
[C---:B------:R-:W-:Y:S01]  /*65c0*/  ISETP.GT.AND P3, PT, R0.reuse, 0x8, P3 ;  /* 0x000000080000780c */ /* 0x040fe20001f64270 */
[----:B------:R-:W-:Y:S01]  /*65d0*/  @P6 STG.E.U16 desc[UR54][R4.64+0xd2], R79 ;  /* 0x0000d24f04006986 */ /* 0x000fe2000c101536 */
[----:B------:R-:W-:-:S02]  /*65e0*/  ISETP.GT.AND P2, PT, R0, 0x8, P2 ;  /* 0x000000080000780c */ /* 0x000fc40001744270 */
[C---:B------:R-:W-:Y:S01]  /*65f0*/  ISETP.GT.AND P6, PT, R0.reuse, RZ, P0 ;  /* 0x000000ff0000720c */ /* 0x040fe200007c4270 */
[----:B------:R-:W-:Y:S01]  /*6600*/  @P5 STG.E.U16 desc[UR54][R2.64+0xe0], R80 ;  /* 0x0000e05002005986 */ /* 0x000fe2000c101536 */
[C---:B------:R-:W-:Y:S02]  /*6610*/  ISETP.GT.AND P5, PT, R0.reuse, RZ, P1 ;  /* 0x000000ff0000720c */ /* 0x040fe40000fa4270 */
[C---:B------:R-:W-:Y:S02]  /*6620*/  ISETP.GT.AND P1, PT, R0.reuse, 0x8, P1 ;  /* 0x000000080000780c */ /* 0x040fe40000f24270 */
[----:B------:R-:W-:Y:S02]  /*6630*/  F2FP.BF16.F32.PACK_AB R81, RZ, R81 ;  /* 0x00000051ff51723e */ /* 0x000fe400000010ff */
[----:B------:R-:W-:Y:S02]  /*6640*/  F2FP.BF16.F32.PACK_AB R82, RZ, R82 ;  /* 0x00000052ff52723e */ /* 0x000fe400000010ff */
[----:B------:R-:W-:Y:S01]  /*6650*/  F2FP.BF16.F32.PACK_AB R83, RZ, R83 ;  /* 0x00000053ff53723e */ /* 0x000fe200000010ff */
[----:B------:R-:W-:Y:S01]  /*6660*/  @P4 STG.E.U16 desc[UR54][R2.64+0xe2], R81 ;  /* 0x0000e25102004986 */ /* 0x000fe2000c101536 */
[----:B------:R-:W-:-:S02]  /*6670*/  ISETP.GT.AND P0, PT, R0, 0x8, P0 ;  /* 0x000000080000780c */ /* 0x000fc40000704270 */
[----:B------:R-:W-:Y:S01]  /*6680*/  F2FP.BF16.F32.PACK_AB R84, RZ, R84 ;  /* 0x00000054ff54723e */ /* 0x000fe200000010ff */
[----:B------:R-:W-:Y:S01]  /*6690*/  @P3 STG.E.U16 desc[UR54][R4.64+0xe0], R82 ;  /* 0x0000e05204003986 */ /* 0x000fe2000c101536 */
[----:B------:R-:W-:Y:S02]  /*66a0*/  F2FP.BF16.F32.PACK_AB R85, RZ, R85 ;  /* 0x00000055ff55723e */ /* 0x000fe400000010ff */
[----:B------:R-:W-:Y:S01]  /*66b0*/  F2FP.BF16.F32.PACK_AB R86, RZ, R86 ;  /* 0x00000056ff56723e */ /* 0x000fe200000010ff */
[----:B------:R-:W-:Y:S01]  /*66c0*/  @P2 STG.E.U16 desc[UR54][R4.64+0xe2], R83 ;  /* 0x0000e25304002986 */ /* 0x000fe2000c101536 */
[----:B------:R-:W-:-:S03]  /*66d0*/  F2FP.BF16.F32.PACK_AB R87, RZ, R87 ;  /* 0x00000057ff57723e */ /* 0x000fc600000010ff */
[----:B------:R-:W-:Y:S04]  /*66e0*/  @P5 STG.E.U16 desc[UR54][R2.64+0xf0], R84 ;  /* 0x0000f05402005986 */ /* 0x000fe8000c101536 */
[----:B------:R0:W-:Y:S02]  /*66f0*/  @P6 STG.E.U16 desc[UR54][R2.64+0xf2], R85 ;  /* 0x0000f25502006986 */ /* 0x0001e4000c101536 */
[----:B0-----:R-:W-:Y:S02]  /*6700*/  @P1 IMAD.MOV.U32 R2, RZ, RZ, R4 ;  /* 0x000000ffff021224 */ /* 0x001fe400078e0004 */
[----:B------:R-:W-:-:S05]  /*6710*/  @P1 IMAD.MOV.U32 R3, RZ, RZ, R5 ;  /* 0x000000ffff031224 */ /* 0x000fca00078e0005 */
[----:B------:R0:W-:Y:S04]  /*6720*/  @P1 STG.E.U16 desc[UR54][R2.64+0xf0], R86 ;  /* 0x0000f05602001986 */ /* 0x0001e8000c101536 */
[----:B------:R0:W-:Y:S02]  /*6730*/  @P0 STG.E.U16 desc[UR54][R4.64+0xf2], R87 ;  /* 0x0000f25704000986 */ /* 0x0001e4000c101536 */
.L_x_161:
[----:B------:R-:W-:Y:S05]  /*6740*/  BSYNC B0 ;  /* 0x0000000000007941 */ /* 0x000fea0003800000 */
.L_x_35:
[----:B0-----:R-:W-:Y:S01]  /*6750*/  IMAD.U32 R2, RZ, RZ, UR52 ;  /* 0x00000034ff027e24 */ /* 0x001fe2000f8e00ff */
[----:B------:R-:W-:Y:S01]  /*6760*/  ULDC.64 UR4, c[0x0][0x650] ;  /* 0x0001940000047ab9 */ /* 0x000fe20000000a00 */
[----:B------:R-:W-:Y:S01]  /*6770*/  IMAD.U32 R3, RZ, RZ, UR53 ;  /* 0x00000035ff037e24 */ /* 0x000fe2000f8e00ff */
[----:B------:R0:W-:Y:S01]  /*6780*/  SYNCS.ARRIVE.TRANS64.A1T0 RZ, [R98+UR50], RZ ;  /* 0x000000ff62ff79a7 */ /* 0x0001e20008100032 */
[----:B------:R-:W-:Y:S01]  /*6790*/  PRMT R0, RZ, 0x7610, R0 ;  /* 0x00007610ff007816 */ /* 0x000fe20000000000 */
[----:B------:R-:W-:Y:S01]  /*67a0*/  IMAD.MOV.U32 R18, RZ, RZ, -0x1 ;  /* 0xffffffffff127424 */ /* 0x000fe200078e00ff */
[----:B------:R-:W-:Y:S01]  /*67b0*/  LEA R16, P0, R2, R16, 0x1 ;  /* 0x0000001002107211 */ /* 0x000fe200078008ff */
[----:B------:R-:W-:Y:S02]  /*67c0*/  IMAD.MOV.U32 R2, RZ, RZ, -0x1 ;  /* 0xffffffffff027424 */ /* 0x000fe400078e00ff */
[----:B------:R-:W-:Y:S01]  /*67d0*/  IMAD.MOV.U32 R19, RZ, RZ, -0x1 ;  /* 0xffffffffff137424 */ /* 0x000fe200078e00ff */
[----:B------:R-:W-:-:S02]  /*67e0*/  IADD3.X R17, R17, UR41, RZ, P0, !PT ;  /* 0x0000002911117c10 */ /* 0x000fc400087fe4ff */
[----:B------:R-:W-:-:S04]  /*67f0*/  ISETP.GE.U32.AND P0, PT, R16, UR4, PT ;  /* 0x0000000410007c0c */ /* 0x000fc8000bf06070 */
[----:B------:R-:W-:-:S13]  /*6800*/  ISETP.GE.U32.AND.EX P0, PT, R17, UR5, PT, P0 ;  /* 0x0000000511007c0c */ /* 0x000fda000bf06100 */
[----:B0-----:R-:W-:Y:S05]  /*6810*/  @P0 BRA `(.L_x_162) ;  /* 0x0000000400700947 */ /* 0x001fea0003800000 */
[----:B------:R-:W0:Y:S01]  /*6820*/  S2UR UR7, SR_CTAID.X ;  /* 0x00000000000779c3 */ /* 0x000e220000002500 */
[----:B------:R-:W-:Y:S01]  /*6830*/  ULDC.64 UR4, c[0x0][0x628] ;  /* 0x00018a0000047ab9 */ /* 0x000fe20000000a00 */
[----:B------:R-:W-:Y:S01]  /*6840*/  ULDC UR6, c[0x0][0x150] ;  /* 0x0000540000067ab9 */ /* 0x000fe20000000800 */
[----:B------:R-:W-:Y:S01]  /*6850*/  ISETP.NE.U32.AND P0, PT, RZ, UR4, PT ;  /* 0x00000004ff007c0c */ /* 0x000fe2000bf05070 */
[----:B------:R-:W-:Y:S01]  /*6860*/  ULDC UR15, c[0x0][0x630] ;  /* 0x00018c00000f7ab9 */ /* 0x000fe20000000800 */
[C---:B------:R-:W-:Y:S02]  /*6870*/  R2UR UR17, R16.reuse ;  /* 0x00000000101172ca */ /* 0x040fe400000e0000 */
[----:B------:R-:W-:Y:S01]  /*6880*/  ISETP.NE.AND.EX P0, PT, RZ, UR5, PT, P0 ;  /* 0x00000005ff007c0c */ /* 0x000fe2000bf05300 */
[----:B------:R-:W1:Y:S01]  /*6890*/  S2UR UR16, SR_CTAID.Y ;  /* 0x00000000001079c3 */ /* 0x000e620000002600 */
[----:B------:R-:W-:Y:S02]  /*68a0*/  R2UR UR12, R16 ;  /* 0x00000000100c72ca */ /* 0x000fe400000e0000 */
[----:B------:R-:W-:-:S02]  /*68b0*/  R2UR UR13, R17 ;  /* 0x00000000110d72ca */ /* 0x000fc400000e0000 */
[----:B0-----:R-:W-:-:S05]  /*68c0*/  I2FP.F32.U32 R0, UR7 ;  /* 0x0000000700007c45 */ /* 0x001fca0008201000 */
[----:B------:R-:W-:Y:S01]  /*68d0*/  FMUL R0, R0, UR6 ;  /* 0x0000000600007c20 */ /* 0x000fe20008400000 */
[----:B------:R-:W-:Y:S01]  /*68e0*/  ULDC UR6, c[0x0][0x154] ;  /* 0x0000550000067ab9 */ /* 0x000fe20000000800 */
[----:B-1----:R-:W-:-:S04]  /*68f0*/  I2FP.F32.U32 R2, UR16 ;  /* 0x0000001000027c45 */ /* 0x002fc80008201000 */
[----:B------:R-:W0:Y:S01]  /*6900*/  F2I.U32.TRUNC.NTZ R0, R0 ;  /* 0x0000000000007305 */ /* 0x000e22000020f000 */
[----:B------:R-:W-:Y:S01]  /*6910*/  FMUL R2, R2, UR6 ;  /* 0x0000000602027c20 */ /* 0x000fe20008400000 */
[----:B------:R-:W-:Y:S06]  /*6920*/  @!P0 BRA `(.L_x_163) ;  /* 0x0000000000308947 */ /* 0x000fec0003800000 */
        /* <DEDUP_REMOVED lines=12> */
.L_x_163:
[----:B------:R-:W-:Y:S01]  /*69f0*/  USHF.R.U64 UR6, UR12, UR15, UR13 ;  /* 0x0000000f0c067299 */ /* 0x000fe2000800120d */
[----:B------:R-:W-:Y:S01]  /*6a00*/  R2UR UR5, R17 ;  /* 0x00000000110572ca */ /* 0x000fe200000e0000 */
[----:B------:R-:W-:Y:S01]  /*6a10*/  USHF.R.U32.HI UR4, URZ, UR15, UR13 ;  /* 0x0000000f3f047299 */ /* 0x000fe2000801160d */
[----:B------:R-:W1:Y:S01]  /*6a20*/  F2I.U32.TRUNC.NTZ R2, R2 ;  /* 0x0000000200027305 */ /* 0x000e62000020f000 */
[----:B------:R-:W-:Y:S01]  /*6a30*/  UIADD3 UR9, UP0, URZ, -UR6, URZ ;  /* 0x800000063f097290 */ /* 0x000fe2000ff1e03f */
[----:B------:R-:W-:Y:S01]  /*6a40*/  ULDC.64 UR10, c[0x0][0x620] ;  /* 0x00018800000a7ab9 */ /* 0x000fe20000000a00 */
[----:B------:R-:W-:Y:S02]  /*6a50*/  ULDC UR14, c[0x0][0x608] ;  /* 0x00018200000e7ab9 */ /* 0x000fe40000000800 */
[----:B------:R-:W-:Y:S01]  /*6a60*/  UIADD3.X UR4, URZ, ~UR4, URZ, UP0, !UPT ;  /* 0x800000043f047290 */ /* 0x000fe200087fe43f */
[----:B------:R-:W-:Y:S01]  /*6a70*/  ULDC UR15, c[0x0][0x658] ;  /* 0x00019600000f7ab9 */ /* 0x000fe20000000800 */
[----:B------:R-:W-:-:S02]  /*6a80*/  ULDC UR12, c[0x0][0x144] ;  /* 0x00005100000c7ab9 */ /* 0x000fc40000000800 */
[----:B------:R-:W-:Y:S01]  /*6a90*/  UIMAD UR8, UR4, UR10, URZ ;  /* 0x0000000a040872a4 */ /* 0x000fe2000f8e023f */
[----:B------:R-:W-:Y:S02]  /*6aa0*/  ULDC UR22, c[0x0][0x148] ;  /* 0x0000520000167ab9 */ /* 0x000fe40000000800 */
[----:B------:R-:W-:Y:S01]  /*6ab0*/  UMOV UR4, UR17 ;  /* 0x0000001100047c82 */ /* 0x000fe20008000000 */
[----:B------:R-:W-:Y:S02]  /*6ac0*/  UIMAD UR8, UR9, UR11, UR8 ;  /* 0x0000000b090872a4 */ /* 0x000fe4000f8e0208 */
[----:B------:R-:W-:Y:S01]  /*6ad0*/  UIMAD.WIDE.U32 UR4, UR9, UR10, UR4 ;  /* 0x0000000a090472a5 */ /* 0x000fe2000f8e0004 */
[----:B0-----:R-:W-:Y:S01]  /*6ae0*/  R2UR UR9, R0 ;  /* 0x00000000000972ca */ /* 0x001fe200000e0000 */
[----:B------:R-:W-:Y:S01]  /*6af0*/  ULDC UR20, c[0x0][0x648] ;  /* 0x0001920000147ab9 */ /* 0x000fe20000000800 */
[----:B-1----:R-:W-:Y:S01]  /*6b00*/  R2UR UR13, R2 ;  /* 0x00000000020d72ca */ /* 0x002fe200000e0000 */
[----:B------:R-:W-:Y:S01]  /*6b10*/  UIADD3 UR8, UR5, UR8, URZ ;  /* 0x0000000805087290 */ /* 0x000fe2000fffe03f */
[----:B------:R-:W-:-:S02]  /*6b20*/  ULDC UR21, c[0x0][0x638] ;  /* 0x00018e0000157ab9 */ /* 0x000fc40000000800 */
[----:B------:R-:W-:Y:S02]  /*6b30*/  ULDC UR5, c[0x0][0x618] ;  /* 0x0001860000057ab9 */ /* 0x000fe40000000800 */
[----:B------:R-:W-:Y:S02]  /*6b40*/  USHF.R.U64 UR10, UR4, UR5, UR8 ;  /* 0x00000005040a7299 */ /* 0x000fe40008001208 */
[----:B------:R-:W-:-:S03]  /*6b50*/  USHF.R.U32.HI UR8, URZ, UR5, UR8 ;  /* 0x000000053f087299 */ /* 0x000fc60008011608 */
[----:B------:R-:W-:Y:S01]  /*6b60*/  ULDC.64 UR4, c[0x0][0x640] ;  /* 0x0001900000047ab9 */ /* 0x000fe20000000a00 */
[----:B------:R-:W-:Y:S01]  /*6b70*/  USHF.R.U64 UR11, UR10, UR14, UR8 ;  /* 0x0000000e0a0b7299 */ /* 0x000fe20008001208 */
[----:B------:R-:W-:Y:S01]  /*6b80*/  ISETP.NE.U32.AND P0, PT, RZ, UR4, PT ;  /* 0x00000004ff007c0c */ /* 0x000fe2000bf05070 */
[----:B------:R-:W-:Y:S02]  /*6b90*/  USHF.R.U32.HI UR8, URZ, UR14, UR8 ;  /* 0x0000000e3f087299 */ /* 0x000fe40008011608 */
[----:B------:R-:W-:Y:S01]  /*6ba0*/  UIADD3 UR9, -UR9, URZ, URZ ;  /* 0x0000003f09097290 */ /* 0x000fe2000fffe13f */
[----:B------:R-:W-:Y:S01]  /*6bb0*/  ISETP.NE.AND.EX P0, PT, RZ, UR5, PT, P0 ;  /* 0x00000005ff007c0c */ /* 0x000fe2000bf05300 */
[----:B------:R-:W-:Y:S02]  /*6bc0*/  USHF.R.U64 UR17, UR11, UR15, UR8 ;  /* 0x0000000f0b117299 */ /* 0x000fe40008001208 */
[----:B------:R-:W-:Y:S02]  /*6bd0*/  UIADD3 UR18, -UR13, URZ, URZ ;  /* 0x0000003f0d127290 */ /* 0x000fe4000fffe13f */
[----:B------:R-:W-:-:S02]  /*6be0*/  USHF.R.U32.HI UR15, URZ, UR15, UR8 ;  /* 0x0000000f3f0f7299 */ /* 0x000fc40008011608 */
[----:B------:R-:W-:Y:S01]  /*6bf0*/  UIMAD UR19, UR12, UR9, UR7 ;  /* 0x000000090c1372a4 */ /* 0x000fe2000f8e0207 */
[----:B------:R-:W-:-:S05]  /*6c00*/  UMOV UR14, UR17 ;  /* 0x00000011000e7c82 */ /* 0x000fca0008000000 */
[----:B------:R-:W-:Y:S06]  /*6c10*/  @!P0 BRA `(.L_x_164) ;  /* 0x0000000000288947 */ /* 0x000fec0003800000 */
        /* <DEDUP_REMOVED lines=10> */
.L_x_164:
[----:B------:R-:W-:Y:S01]  /*6cc0*/  UISETP.NE.AND UP0, UPT, UR38, URZ, UPT ;  /* 0x0000003f2600728c */ /* 0x000fe2000bf05270 */
[----:B------:R-:W-:Y:S01]  /*6cd0*/  IMAD.MOV.U32 R0, RZ, RZ, 0x1 ;  /* 0x00000001ff007424 */ /* 0x000fe200078e00ff */
[----:B------:R-:W-:Y:S01]  /*6ce0*/  USHF.R.U64 UR5, UR14, UR20, UR15 ;  /* 0x000000140e057299 */ /* 0x000fe2000800120f */
[----:B------:R-:W-:Y:S01]  /*6cf0*/  IMAD.U32 R19, RZ, RZ, UR6 ;  /* 0x00000006ff137e24 */ /* 0x000fe2000f8e00ff */
[----:B------:R-:W-:Y:S02]  /*6d00*/  ULOP3.LUT UR4, UR11, UR47, URZ, 0xc0, !UPT ;  /* 0x0000002f0b047292 */ /* 0x000fe4000f8ec03f */
[----:B------:R-:W-:Y:S02]  /*6d10*/  UIADD3 UR7, -UR5, URZ, URZ ;  /* 0x0000003f05077290 */ /* 0x000fe4000fffe13f */
[----:B------:R-:W-:Y:S02]  /*6d20*/  UIMAD UR4, UR44, UR5, UR4 ;  /* 0x000000052c0472a4 */ /* 0x000fe4000f8e0204 */
[----:B------:R-:W-:-:S02]  /*6d30*/  ULOP3.LUT UR10, UR10, UR43, URZ, 0xc0, !UPT ;  /* 0x0000002b0a0a7292 */ /* 0x000fc4000f8ec03f */
[----:B------:R-:W-:Y:S02]  /*6d40*/  @UP0 UIMAD UR19, UR22, UR18, UR16 ;  /* 0x00000012161302a4 */ /* 0x000fe4000f8e0210 */
[----:B------:R-:W-:Y:S01]  /*6d50*/  UIMAD UR5, UR7, UR21, UR17 ;  /* 0x00000015070572a4 */ /* 0x000fe2000f8e0211 */
[----:B------:R-:W-:Y:S02]  /*6d60*/  ULDC UR8, c[0x0][0x600] ;  /* 0x0001800000087ab9 */ /* 0x000fe40000000800 */
[----:B------:R-:W-:Y:S01]  /*6d70*/  ULDC UR7, c[0x0][0x610] ;  /* 0x0001840000077ab9 */ /* 0x000fe20000000800 */
[----:B------:R-:W-:Y:S02]  /*6d80*/  UIMAD UR5, UR5, UR8, UR10 ;  /* 0x00000008050572a4 */ /* 0x000fe4000f8e020a */
[----:B------:R-:W-:-:S04]  /*6d90*/  UIMAD UR4, UR4, UR7, UR19 ;  /* 0x00000007040472a4 */ /* 0x000fc8000f8e0213 */
[----:B------:R-:W-:Y:S02]  /*6da0*/  USEL UR7, UR5, UR4, !UP0 ;  /* 0x0000000405077287 */ /* 0x000fe4000c000000 */
[----:B------:R-:W-:-:S04]  /*6db0*/  USEL UR4, UR4, UR5, !UP0 ;  /* 0x0000000504047287 */ /* 0x000fc8000c000000 */
[----:B------:R-:W-:Y:S02]  /*6dc0*/  IMAD.U32 R2, RZ, RZ, UR7 ;  /* 0x00000007ff027e24 */ /* 0x000fe4000f8e00ff */
[----:B------:R-:W-:-:S07]  /*6dd0*/  IMAD.U32 R18, RZ, RZ, UR4 ;  /* 0x00000004ff127e24 */ /* 0x000fce000f8e00ff */
.L_x_162:
[----:B------:R-:W-:Y:S01]  /*6de0*/  UIADD3 UR45, UR36, UR45, URZ ;  /* 0x0000002d242d7290 */ /* 0x000fe2000fffe03f */
[----:B------:R-:W-:Y:S02]  /*6df0*/  LOP3.LUT P0, RZ, R0, 0xff, RZ, 0xc0, !PT ;  /* 0x000000ff00ff7812 */ /* 0x000fe4000780c0ff */
[----:B------:R-:W-:Y:S01]  /*6e00*/  LOP3.LUT R100, R100, 0x1, RZ, 0x3c, !PT ;  /* 0x0000000164647812 */ /* 0x000fe200078e3cff */
[----:B------:R-:W-:Y:S02]  /*6e10*/  USHF.R.U32.HI UR4, URZ, 0x2, UR45 ;  /* 0x000000023f047899 */ /* 0x000fe4000801162d */
[----:B------:R-:W-:Y:S02]  /*6e20*/  UISETP.GT.U32.AND UP0, UPT, UR45, 0x3, UPT ;  /* 0x000000032d00788c */ /* 0x000fe4000bf04070 */
[----:B------:R-:W-:Y:S02]  /*6e30*/  ULOP3.LUT UR4, UR4, 0x1, URZ, 0xc0, !UPT ;  /* 0x0000000104047892 */ /* 0x000fe4000f8ec03f */
[----:B------:R-:W-:-:S02]  /*6e40*/  UISETP.LT.U32.AND UP0, UPT, UR36, 0x4, UP0 ;  /* 0x000000042400788c */ /* 0x000fc40008701070 */
[----:B------:R-:W-:Y:S02]  /*6e50*/  UISETP.NE.U32.AND UP1, UPT, UR4, 0x1, UPT ;  /* 0x000000010400788c */ /* 0x000fe4000bf25070 */
[----:B------:R-:W-:Y:S02]  /*6e60*/  USEL UR5, URZ, 0x1, !UP0 ;  /* 0x000000013f057887 */ /* 0x000fe4000c000000 */
[----:B------:R-:W-:Y:S02]  /*6e70*/  UISETP.GT.U32.AND UP1, UPT, UR36, 0x3, !UP1 ;  /* 0x000000032400788c */ /* 0x000fe4000cf24070 */
[----:B------:R-:W-:Y:S02]  /*6e80*/  ULOP3.LUT UR45, UR45, 0x3, URZ, 0xc0, !UPT ;  /* 0x000000032d2d7892 */ /* 0x000fe4000f8ec03f */
[----:B------:R-:W-:-:S04]  /*6e90*/  USEL UR4, URZ, 0x1, !UP1 ;  /* 0x000000013f047887 */ /* 0x000fc8000c800000 */
[----:B------:R-:W-:Y:S01]  /*6ea0*/  ULOP3.LUT UR48, UR4, UR48, UR5, 0x96, !UPT ;  /* 0x0000003004307292 */ /* 0x000fe2000f8e9605 */
[----:B------:R-:W-:Y:S11]  /*6eb0*/  @P0 BRA `(.L_x_165) ;  /* 0xffffffa800680947 */ /* 0x000ff6000383ffff */
[----:B------:R-:W-:Y:S05]  /*6ec0*/  EXIT ;  /* 0x000000000000794d */ /* 0x000fea0003800000 */
.L_x_16:
[----:B------:R-:W-:-:S08]  /*6ed0*/  ISETP.NE.AND P0, PT, RZ, UR6, PT ;  /* 0x00000006ff007c0c */ /* 0x000fd0000bf05270 */
[----:B------:R-:W0:-:S00]  /*6ee0*/  USETMAXREG.DEALLOC.CTAPOOL 0x28 ;  /* 0x00000028000079c8 */ /* 0x000e0000080e0500 */
[----:B------:R-:W-:Y:S05]  /*6ef0*/  @P0 EXIT ;  /* 0x000000000000094d */ /* 0x000fea0003800000 */
[----:B0-----:R-:W-:Y:S01]  /*6f00*/  LOP3.LUT P0, RZ, R0, 0xff, RZ, 0xc0, !PT ;  /* 0x000000ff00ff7812 */ /* 0x001fe2000780c0ff */
[----:B------:R-:W-:Y:S02]  /*6f10*/  IMAD.MOV.U32 R0, RZ, RZ, 0x1 ;  /* 0x00000001ff007424 */ /* 0x000fe400078e00ff */
[----:B------:R-:W-:-:S10]  /*6f20*/  IMAD.MOV.U32 R8, RZ, RZ, RZ ;  /* 0x000000ffff087224 */ /* 0x000fd400078e00ff */
[----:B------:R-:W-:Y:S05]  /*6f30*/  @!P0 BRA `(.L_x_166) ;  /* 0x0000000c00608947 */ /* 0x000fea0003800000 */
[----:B------:R-:W0:Y:S01]  /*6f40*/  S2R R11, SR_CgaCtaId ;  /* 0x00000000000b7919 */ /* 0x000e220000008800 */
[----:B------:R-:W-:Y:S01]  /*6f50*/  LOP3.LUT P0, RZ, R3, 0x1f, RZ, 0xc0, !PT ;  /* 0x0000001f03ff7812 */ /* 0x000fe2000780c0ff */
[----:B------:R-:W-:Y:S01]  /*6f60*/  ULDC UR5, c[0x0][0x658] ;  /* 0x0001960000057ab9 */ /* 0x000fe20000000800 */
[----:B------:R-:W-:Y:S01]  /*6f70*/  UMOV UR6, 0xffffffff ;  /* 0xffffffff00067882 */ /* 0x000fe20000000000 */
[----:B------:R-:W-:Y:S01]  /*6f80*/  BSSY B0, `(.L_x_166) ;  /* 0x00000d3000007945 */ /* 0x000fe20003800000 */
[----:B------:R-:W-:Y:S01]  /*6f90*/  USHF.L.U32 UR6, UR6, UR5, URZ ;  /* 0x0000000506067299 */ /* 0x000fe2000800063f */
[C---:B------:R-:W-:Y:S01]  /*6fa0*/  ISETP.NE.AND P3, PT, R4.reuse, RZ, PT ;  /* 0x000000ff0400720c */ /* 0x040fe20003f65270 */
[----:B------:R-:W-:Y:S01]  /*6fb0*/  IMAD.MOV.U32 R10, RZ, RZ, 0x1 ;  /* 0x00000001ff0a7424 */ /* 0x000fe200078e00ff */
[----:B------:R-:W-:Y:S01]  /*6fc0*/  ISETP.NE.OR P0, PT, R4, RZ, !P0 ;  /* 0x000000ff0400720c */ /* 0x000fe20004705670 */
[----:B------:R-:W-:Y:S01]  /*6fd0*/  IMAD.MOV.U32 R0, RZ, RZ, 0x1 ;  /* 0x00000001ff007424 */ /* 0x000fe200078e00ff */
[----:B------:R-:W-:Y:S01]  /*6fe0*/  ULDC UR4, c[0x0][0x600] ;  /* 0x0001800000047ab9 */ /* 0x000fe20000000800 */
[----:B------:R-:W-:Y:S01]  /*6ff0*/  IMAD.MOV.U32 R8, RZ, RZ, RZ ;  /* 0x000000ffff087224 */ /* 0x000fe200078e00ff */
[----:B------:R-:W-:Y:S01]  /*7000*/  UMOV UR7, 0x1 ;  /* 0x0000000100077882 */ /* 0x000fe20000000000 */
[----:B------:R-:W-:-:S02]  /*7010*/  UIADD3 UR21, UR37, 0x1, URZ ;  /* 0x0000000125157890 */ /* 0x000fc4000fffe03f */
[----:B------:R-:W-:Y:S02]  /*7020*/  ULOP3.LUT UR13, UR40, 0x2, URZ, 0xfc, !UPT ;  /* 0x00000002280d7892 */ /* 0x000fe4000f8efc3f */
[----:B------:R-:W-:Y:S02]  /*7030*/  UIADD3 UR4, UR4, -0x1, URZ ;  /* 0xffffffff04047890 */ /* 0x000fe4000fffe03f */
[----:B------:R-:W-:Y:S02]  /*7040*/  USHF.L.U32 UR5, UR7, UR5, URZ ;  /* 0x0000000507057299 */ /* 0x000fe4000800063f */
[----:B------:R-:W-:Y:S01]  /*7050*/  ULOP3.LUT UR6, URZ, UR6, URZ, 0x33, !UPT ;  /* 0x000000063f067292 */ /* 0x000fe2000f8e333f */
[----:B------:R-:W-:Y:S01]  /*7060*/  ULDC.64 UR30, c[0x0][0x198] ;  /* 0x00006600001e7ab9 */ /* 0x000fe20000000a00 */
[C---:B0-----:R-:W-:Y:S02]  /*7070*/  IMAD.SHL.U32 R9, R11.reuse, 0x40, RZ ;  /* 0x000000400b097824 */ /* 0x041fe400078e00ff */
[----:B------:R-:W-:-:S03]  /*7080*/  IMAD.SHL.U32 R11, R11, 0x1000, RZ ;  /* 0x000010000b0b7824 */ /* 0x000fc600078e00ff */
[----:B------:R-:W-:-:S07]  /*7090*/  LOP3.LUT R9, R9, 0x40, RZ, 0xc0, !PT ;  /* 0x0000004009097812 */ /* 0x000fce00078ec0ff */
.L_x_178:
[----:B------:R-:W-:-:S03]  /*70a0*/  UMOV UR7, 0xffffffff ;  /* 0xffffffff00077882 */ /* 0x000fc60000000000 */
[----:B------:R-:W-:Y:S05]  /*70b0*/  BRA.DIV UR7, `(.L_x_167) ;  /* 0x0000001207187947 */ /* 0x000fea000b800000 */
[----:B------:R-:W-:-:S13]  /*70c0*/  ELECT P6, URZ, PT ;  /* 0x00000000003f782f */ /* 0x000fda00038c0000 */
.L_x_191:
[----:B------:R-:W0:Y:S01]  /*70d0*/  LDC R3, c[0x0][0x28c] ;  /* 0x0000a300ff037b82 */ /* 0x000e220000000800 */
[----:B------:R-:W-:Y:S01]  /*70e0*/  BSSY B1, `(.L_x_168) ;  /* 0x0000047000017945 */ /* 0x000fe20003800000 */
[----:B0-----:R-:W-:-:S13]  /*70f0*/  ISETP.LT.OR P6, PT, R3, 0x1, !P6 ;  /* 0x000000010300780c */ /* 0x001fda00077c1670 */
[----:B------:R-:W-:Y:S05]  /*7100*/  @P6 BRA `(.L_x_169) ;  /* 0x0000000400106947 */ /* 0x000fea0003800000 */
[----:B------:R-:W-:Y:S02]  /*7110*/  IMAD R6, R2, 0x80, R9 ;  /* 0x0000008002067824 */ /* 0x000fe400078e0209 */
[----:B------:R-:W-:Y:S02]  /*7120*/  IMAD.SHL.U32 R18, R18, 0x40, RZ ;  /* 0x0000004012127824 */ /* 0x000fe400078e00ff */
[----:B------:R-:W-:Y:S02]  /*7130*/  IMAD.MOV.U32 R12, RZ, RZ, RZ ;  /* 0x000000ffff0c7224 */ /* 0x000fe400078e00ff */
[----:B------:R-:W-:Y:S02]  /*7140*/  IMAD.U32 R14, RZ, RZ, UR21 ;  /* 0x00000015ff0e7e24 */ /* 0x000fe4000f8e00ff */
[----:B------:R-:W-:Y:S02]  /*7150*/  IMAD.MOV.U32 R2, RZ, RZ, R0 ;  /* 0x000000ffff027224 */ /* 0x000fe400078e0000 */
[----:B------:R-:W-:-:S07]  /*7160*/  IMAD.MOV.U32 R3, RZ, RZ, R8 ;  /* 0x000000ffff037224 */ /* 0x000fce00078e0008 */
.L_x_173:
[----:B------:R-:W0:Y:S01]  /*7170*/  S2R R5, SR_CgaCtaId ;  /* 0x0000000000057919 */ /* 0x000e220000008800 */
[----:B------:R-:W-:-:S04]  /*7180*/  MOV R4, 0x400 ;  /* 0x0000040000047802 */ /* 0x000fc80000000f00 */
[----:B0-----:R-:W-:Y:S02]  /*7190*/  LEA R13, R5, R4, 0x18 ;  /* 0x00000004050d7211 */ /* 0x001fe400078ec0ff */
[----:B------:R-:W-:Y:S01]  /*71a0*/  SHF.L.U32 R4, R2, 0x1f, RZ ;  /* 0x0000001f02047819 */ /* 0x000fe200000006ff */
[----:B------:R-:W0:Y:S02]  /*71b0*/  @!P3 LDC R5, c[0x0][0x500] ;  /* 0x00014000ff05bb82 */ /* 0x000e240000000800 */
[----:B------:R-:W-:-:S04]  /*71c0*/  IMAD R7, R3, 0x8, R13 ;  /* 0x0000000803077824 */ /* 0x000fc800078e020d */
[----:B------:R-:W1:Y:S02]  /*71d0*/  SYNCS.PHASECHK.TRANS64.TRYWAIT P1, [R7+URZ+0x20], R4 ;  /* 0x00002004070075a7 */ /* 0x000e64000802017f */
[----:B-1----:R-:W-:Y:S05]  /*71e0*/  @!P1 BRA `(.L_x_170) ;  /* 0x0000000c00ec9947 */ /* 0x002fea0003800000 */
.L_x_192:
[----:B------:R-:W-:Y:S01]  /*71f0*/  UPRMT UR7, UR13, 0x9910, URZ ;  /* 0x000099100d077896 */ /* 0x000fe2000800003f */
[----:B0-----:R0:W-:Y:S03]  /*7200*/  @!P3 SYNCS.ARRIVE.TRANS64 RZ, [R7+URZ], R5 ;  /* 0x0000000507ffb9a7 */ /* 0x0011e6000800003f */
[----:B------:R-:W-:-:S06]  /*7210*/  UISETP.NE.AND UP0, UPT, UR7, 0x2, UPT ;  /* 0x000000020700788c */ /* 0x000fcc000bf05270 */
[----:B------:R-:W-:-:S13]  /*7220*/  PLOP3.LUT P1, PT, PT, PT, UP0, 0x80, 0x0 ;  /* 0x000000000000781c */ /* 0x000fda0003f2f008 */
[----:B0-----:R-:W-:Y:S05]  /*7230*/  @P1 BRA `(.L_x_171) ;  /* 0x0000000000041947 */ /* 0x001fea0003800000 */
[----:B------:R-:W-:Y:S01]  /*7240*/  BPT.TRAP 0x1 ;  /* 0x000000040000795c */ /* 0x000fe20000300000 */
.L_x_171:
[----:B------:R-:W-:Y:S05]  /*7250*/  @P0 BRA `(.L_x_172) ;  /* 0x0000000000040947 */ /* 0x000fea0003800000 */
[----:B------:R-:W-:Y:S01]  /*7260*/  BPT.TRAP 0x1 ;  /* 0x000000040000795c */ /* 0x000fe20000300000 */
.L_x_172:
[----:B-1----:R-:W-:Y:S01]  /*7270*/  IMAD.SHL.U32 R4, R3, 0x4000, RZ ;  /* 0x0000400003047824 */ /* 0x002fe200078e00ff */
[----:B------:R-:W-:Y:S01]  /*7280*/  R2UR UR34, R12 ;  /* 0x000000000c2272ca */ /* 0x000fe200000e0000 */
[----:B------:R-:W-:Y:S01]  /*7290*/  VIADD R14, R14, 0xffffffff ;  /* 0xffffffff0e0e7836 */ /* 0x000fe20000000000 */
[----:B------:R-:W-:Y:S01]  /*72a0*/  R2UR UR33, R7 ;  /* 0x00000000072172ca */ /* 0x000fe200000e0000 */
[----:B------:R-:W-:Y:S01]  /*72b0*/  IMAD.IADD R5, R13, 0x1, R4 ;  /* 0x000000010d057824 */ /* 0x000fe200078e0204 */
[----:B------:R-:W-:Y:S01]  /*72c0*/  LOP3.LUT R4, R4, 0x1000, R11, 0xf8, !PT ;  /* 0x0000100004047812 */ /* 0x000fe200078ef80b */
[----:B------:R-:W-:Y:S01]  /*72d0*/  UIADD3 UR14, UP0, UR30, 0xf0, URZ ;  /* 0x000000f01e0e7890 */ /* 0x000fe2000ff1e03f */
[----:B------:R-:W-:Y:S01]  /*72e0*/  R2UR UR36, R19 ;  /* 0x00000000132472ca */ /* 0x000fe200000e0000 */
[----:B------:R-:W-:Y:S01]  /*72f0*/  UIADD3 UR42, UP1, UR30, 0x1f0, URZ ;  /* 0x000001f01e2a7890 */ /* 0x000fe2000ff3e03f */
[----:B------:R-:W-:Y:S01]  /*7300*/  R2UR UR24, R5 ;  /* 0x00000000051872ca */ /* 0x000fe200000e0000 */
[----:B------:R-:W-:Y:S01]  /*7310*/  IMAD R4, R4, 0x2, R13 ;  /* 0x0000000204047824 */ /* 0x000fe200078e020d */
[----:B------:R-:W-:Y:S01]  /*7320*/  R2UR UR35, R18 ;  /* 0x00000000122372ca */ /* 0x000fe200000e0000 */
[----:B------:R-:W-:Y:S01]  /*7330*/  UIADD3.X UR15, URZ, UR31, URZ, UP0, !UPT ;  /* 0x0000001f3f0f7290 */ /* 0x000fe200087fe43f */
[----:B------:R-:W-:Y:S01]  /*7340*/  R2UR UR19, R6 ;  /* 0x00000000061372ca */ /* 0x000fe200000e0000 */
[----:B------:R-:W-:Y:S01]  /*7350*/  UIADD3 UR26, UR34, 0x40, URZ ;  /* 0x00000040221a7890 */ /* 0x000fe2000fffe03f */
[----:B------:R-:W-:Y:S01]  /*7360*/  R2UR UR8, R4 ;  /* 0x00000000040872ca */ /* 0x000fe200000e0000 */
[----:B------:R-:W-:Y:S01]  /*7370*/  UIADD3.X UR43, URZ, UR31, URZ, UP1, !UPT ;  /* 0x0000001f3f2b7290 */ /* 0x000fe20008ffe43f */
[----:B------:R-:W-:Y:S01]  /*7380*/  ISETP.GT.AND P2, PT, R14, 0x1, PT ;  /* 0x000000010e00780c */ /* 0x000fe20003f44270 */
[----:B------:R-:W-:Y:S01]  /*7390*/  VIADD R3, R3, 0x1 ;  /* 0x0000000103037836 */ /* 0x000fe20000000000 */
[----:B------:R-:W-:Y:S01]  /*73a0*/  UMOV UR22, 0x0 ;  /* 0x0000000000167882 */ /* 0x000fe20000000000 */
[----:B------:R-:W-:Y:S01]  /*73b0*/  UMOV UR23, 0x10000000 ;  /* 0x1000000000177882 */ /* 0x000fe20000000000 */
[----:B------:R-:W-:Y:S01]  /*73c0*/  UMOV UR25, UR33 ;  /* 0x0000002100197c82 */ /* 0x000fe20008000000 */
[----:B------:R-:W-:Y:S01]  /*73d0*/  UIADD3 UR32, UR24, 0x180, URZ ;  /* 0x0000018018207890 */ /* 0x000fe2000fffe03f */
[----:B------:R-:W-:Y:S01]  /*73e0*/  ISETP.NE.AND P1, PT, R3, 0x4, PT ;  /* 0x000000040300780c */ /* 0x000fe20003f25270 */
[----:B------:R-:W-:Y:S01]  /*73f0*/  UIADD3 UR24, UR24, 0x2180, URZ ;  /* 0x0000218018187890 */ /* 0x000fe2000fffe03f */
[----:B------:R-:W-:Y:S01]  /*7400*/  VIADD R12, R12, 0x80 ;  /* 0x000000800c0c7836 */ /* 0x000fe20000000000 */
[----:B------:R-:W-:Y:S01]  /*7410*/  UMOV UR28, UR36 ;  /* 0x00000024001c7c82 */ /* 0x000fe20008000000 */
[----:B------:R-:W-:Y:S01]  /*7420*/  UMOV UR27, UR35 ;  /* 0x00000023001b7c82 */ /* 0x000fe20008000000 */
[----:B------:R-:W-:Y:S01]  /*7430*/  UIADD3 UR16, UR8, 0x10180, URZ ;  /* 0x0001018008107890 */ /* 0x000fe2000fffe03f */
[----:B------:R-:W-:Y:S01]  /*7440*/  SEL R5, RZ, 0x1, P1 ;  /* 0x00000001ff057807 */ /* 0x000fe20000800000 */
[----:B------:R-:W-:Y:S01]  /*7450*/  UIADD3 UR8, UR8, 0x14180, URZ ;  /* 0x0001418008087890 */ /* 0x000fe2000fffe03f */
[----:B------:R0:W-:Y:S01]  /*7460*/  UTMALDG.3D [UR32], [UR14], desc[UR22] ;  /* 0x000016200e0075b4 */ /* 0x0001e20008011000 */
[----:B------:R-:W-:Y:S01]  /*7470*/  UMOV UR7, 0x30000 ;  /* 0x0003000000077882 */ /* 0x000fe20000000000 */
[----:B------:R-:W-:Y:S01]  /*7480*/  UMOV UR17, UR33 ;  /* 0x0000002100117c82 */ /* 0x000fe20008000000 */
[----:B------:R-:W-:Y:S01]  /*7490*/  UMOV UR18, UR34 ;  /* 0x0000002200127c82 */ /* 0x000fe20008000000 */
[----:B------:R-:W-:Y:S01]  /*74a0*/  UMOV UR20, UR36 ;  /* 0x0000002400147c82 */ /* 0x000fe20008000000 */
[----:B------:R-:W-:Y:S01]  /*74b0*/  UMOV UR9, UR33 ;  /* 0x0000002100097c82 */ /* 0x000fe20008000000 */
[----:B------:R-:W-:Y:S01]  /*74c0*/  UMOV UR11, UR19 ;  /* 0x00000013000b7c82 */ /* 0x000fe20008000000 */
[----:B------:R-:W-:Y:S01]  /*74d0*/  UMOV UR12, UR36 ;  /* 0x00000024000c7c82 */ /* 0x000fe20008000000 */
[----:B------:R0:W-:Y:S01]  /*74e0*/  UTMALDG.3D [UR24], [UR14], desc[UR22] ;  /* 0x000016180e0075b4 */ /* 0x0001e20008011000 */
[----:B------:R-:W-:Y:S01]  /*74f0*/  UMOV UR10, UR26 ;  /* 0x0000001a000a7c82 */ /* 0x000fe20008000000 */
[----:B------:R-:W-:-:S02]  /*7500*/  LOP3.LUT R2, R2, R5, RZ, 0x3c, !PT ;  /* 0x0000000502027212 */ /* 0x000fc400078e3cff */
[----:B------:R-:W-:Y:S01]  /*7510*/  SEL R3, R3, RZ, P1 ;  /* 0x000000ff03037207 */ /* 0x000fe20000800000 */
[----:B------:R0:W-:Y:S01]  /*7520*/  UTMALDG.3D.MULTICAST [UR16], [UR42], UR7, desc[UR22] ;  /* 0x000016102a0073b4 */ /* 0x0001e20008011807 */
[----:B------:R0:W-:Y:S02]  /*7530*/  UTMALDG.3D.MULTICAST [UR8], [UR42], UR7, desc[UR22] ;  /* 0x000016082a0073b4 */ /* 0x0001e40008011807 */
[----:B0-----:R-:W-:Y:S05]  /*7540*/  @P2 BRA `(.L_x_173) ;  /* 0xfffffffc00082947 */ /* 0x001fea000383ffff */
.L_x_169:
[----:B------:R-:W-:Y:S05]  /*7550*/  BSYNC B1 ;  /* 0x0000000000017941 */ /* 0x000fea0003800000 */
.L_x_168:
[----:B------:R-:W-:Y:S01]  /*7560*/  LOP3.LUT P4, RZ, R10, 0xff, RZ, 0xc0, !PT ;  /* 0x000000ff0aff7812 */ /* 0x000fe2000788c0ff */
[----:B------:R-:W-:Y:S01]  /*7570*/  VIADD R8, R8, UR37 ;  /* 0x0000002508087c36 */ /* 0x000fe20008000000 */
[----:B------:R-:W-:Y:S01]  /*7580*/  ULDC.64 UR8, c[0x0][0x650] ;  /* 0x0001940000087ab9 */ /* 0x000fe20000000a00 */
[----:B------:R-:W-:Y:S01]  /*7590*/  BSSY B1, `(.L_x_174) ;  /* 0x000006f000017945 */ /* 0x000fe20003800000 */
[----:B------:R-:W-:Y:S01]  /*75a0*/  IMAD.MOV.U32 R18, RZ, RZ, -0x1 ;  /* 0xffffffffff127424 */ /* 0x000fe200078e00ff */
[----:B------:R-:W-:Y:S01]  /*75b0*/  PRMT R10, RZ, 0x7610, R10 ;  /* 0x00007610ff0a7816 */ /* 0x000fe2000000000a */
[----:B------:R-:W-:Y:S01]  /*75c0*/  IMAD.MOV.U32 R19, RZ, RZ, -0x1 ;  /* 0xffffffffff137424 */ /* 0x000fe200078e00ff */
[C---:B------:R-:W-:Y:S02]  /*75d0*/  ISETP.GT.U32.AND P1, PT, R8.reuse, 0x3, PT ;  /* 0x000000030800780c */ /* 0x040fe40003f24070 */
[----:B------:R-:W-:Y:S02]  /*75e0*/  SHF.R.U32.HI R2, RZ, 0x2, R8 ;  /* 0x00000002ff027819 */ /* 0x000fe40000011608 */
[----:B------:R-:W-:-:S02]  /*75f0*/  LOP3.LUT R8, R8, 0x3, RZ, 0xc0, !PT ;  /* 0x0000000308087812 */ /* 0x000fc400078ec0ff */
[----:B------:R-:W0:Y:S01]  /*7600*/  @P4 S2R R4, SR_CgaCtaId ;  /* 0x0000000000044919 */ /* 0x000e220000008800 */
[----:B------:R-:W-:Y:S02]  /*7610*/  @P4 MOV R3, 0x400 ;  /* 0x0000040000034802 */ /* 0x000fe40000000f00 */
[----:B------:R-:W-:-:S04]  /*7620*/  LOP3.LUT R2, R2, 0x1, RZ, 0xc0, !PT ;  /* 0x0000000102027812 */ /* 0x000fc800078ec0ff */
[----:B------:R-:W-:Y:S02]  /*7630*/  ISETP.NE.U32.AND P2, PT, R2, 0x1, PT ;  /* 0x000000010200780c */ /* 0x000fe40003f45070 */
[----:B0-----:R-:W-:Y:S01]  /*7640*/  @P4 LEA R3, R4, R3, 0x18 ;  /* 0x0000000304034211 */ /* 0x001fe200078ec0ff */
[----:B------:R-:W-:-:S03]  /*7650*/  IMAD.U32 R4, RZ, RZ, UR37 ;  /* 0x00000025ff047e24 */ /* 0x000fc6000f8e00ff */
[----:B------:R0:W-:Y:S01]  /*7660*/  @P4 SYNCS.ARRIVE.TRANS64.A1T0 RZ, [R3+URZ+0x78], RZ ;  /* 0x000078ff03ff49a7 */ /* 0x0001e2000810003f */
[----:B------:R-:W-:Y:S02]  /*7670*/  IADD3 R16, P4, R16, UR52, RZ ;  /* 0x0000003410107c10 */ /* 0x000fe4000ff9e0ff */
[----:B------:R-:W-:Y:S02]  /*7680*/  ISETP.LT.U32.AND P1, PT, R4, 0x4, P1 ;  /* 0x000000040400780c */ /* 0x000fe40000f21070 */
[----:B------:R-:W-:Y:S02]  /*7690*/  IADD3.X R17, R17, UR39, RZ, P4, !PT ;  /* 0x0000002711117c10 */ /* 0x000fe4000a7fe4ff */
[----:B------:R-:W-:Y:S02]  /*76a0*/  ISETP.GE.U32.AND P4, PT, R16, UR8, PT ;  /* 0x0000000810007c0c */ /* 0x000fe4000bf86070 */
[----:B0-----:R-:W-:Y:S02]  /*76b0*/  SEL R3, RZ, 0x1, !P1 ;  /* 0x00000001ff037807 */ /* 0x001fe40004800000 */
[----:B------:R-:W-:-:S02]  /*76c0*/  ISETP.GE.U32.AND.EX P1, PT, R17, UR9, PT, P4 ;  /* 0x0000000911007c0c */ /* 0x000fc4000bf26140 */
[----:B------:R-:W-:-:S04]  /*76d0*/  ISETP.GT.U32.AND P2, PT, R4, 0x3, !P2 ;  /* 0x000000030400780c */ /* 0x000fc80005744070 */
[----:B------:R-:W-:-:S04]  /*76e0*/  SEL R2, RZ, 0x1, !P2 ;  /* 0x00000001ff027807 */ /* 0x000fc80005000000 */
[--C-:B------:R-:W-:Y:S01]  /*76f0*/  LOP3.LUT R0, R2, R0, R3.reuse, 0x96, !PT ;  /* 0x0000000002007212 */ /* 0x100fe200078e9603 */
[----:B------:R-:W-:Y:S01]  /*7700*/  IMAD.MOV.U32 R2, RZ, RZ, -0x1 ;  /* 0xffffffffff027424 */ /* 0x000fe200078e00ff */
[----:B------:R-:W-:Y:S01]  /*7710*/  PRMT R3, RZ, 0x7610, R3 ;  /* 0x00007610ff037816 */ /* 0x000fe20000000003 */
[----:B------:R-:W-:Y:S06]  /*7720*/  @P1 BRA `(.L_x_175) ;  /* 0x0000000400541947 */ /* 0x000fec0003800000 */
[----:B------:R-:W0:Y:S01]  /*7730*/  S2UR UR7, SR_CTAID.X ;  /* 0x00000000000779c3 */ /* 0x000e220000002500 */
[----:B------:R-:W-:Y:S01]  /*7740*/  ULDC.64 UR8, c[0x0][0x628] ;  /* 0x00018a0000087ab9 */ /* 0x000fe20000000a00 */
[----:B------:R-:W-:Y:S01]  /*7750*/  ULDC UR10, c[0x0][0x150] ;  /* 0x00005400000a7ab9 */ /* 0x000fe20000000800 */
[----:B------:R-:W-:Y:S01]  /*7760*/  ISETP.NE.U32.AND P1, PT, RZ, UR8, PT ;  /* 0x00000008ff007c0c */ /* 0x000fe2000bf25070 */
[----:B------:R-:W-:Y:S01]  /*7770*/  ULDC UR11, c[0x0][0x630] ;  /* 0x00018c00000b7ab9 */ /* 0x000fe20000000800 */
[----:B------:R-:W-:Y:S01]  /*7780*/  ULDC UR14, c[0x0][0x154] ;  /* 0x00005500000e7ab9 */ /* 0x000fe20000000800 */
[----:B------:R-:W-:Y:S01]  /*7790*/  IMAD.MOV.U32 R2, RZ, RZ, R16 ;  /* 0x000000ffff027224 */ /* 0x000fe200078e0010 */
[----:B------:R-:W-:Y:S01]  /*77a0*/  ISETP.NE.AND.EX P1, PT, RZ, UR9, PT, P1 ;  /* 0x00000009ff007c0c */ /* 0x000fe2000bf25310 */
[----:B------:R-:W1:Y:S01]  /*77b0*/  S2UR UR12, SR_CTAID.Y ;  /* 0x00000000000c79c3 */ /* 0x000e620000002600 */
[----:B0-----:R-:W-:-:S05]  /*77c0*/  I2FP.F32.U32 R3, UR7 ;  /* 0x0000000700037c45 */ /* 0x001fca0008201000 */
[----:B------:R-:W-:Y:S01]  /*77d0*/  FMUL R12, R3, UR10 ;  /* 0x0000000a030c7c20 */ /* 0x000fe20008400000 */
[----:B------:R-:W-:-:S05]  /*77e0*/  IMAD.MOV.U32 R3, RZ, RZ, R17 ;  /* 0x000000ffff037224 */ /* 0x000fca00078e0011 */
[----:B------:R-:W-:Y:S05]  /*77f0*/  @!P1 BRA `(.L_x_176) ;  /* 0x0000000000289947 */ /* 0x000fea0003800000 */
[----:B------:R-:W-:Y:S02]  /*7800*/  ULDC UR10, c[0x0][0x634] ;  /* 0x00018d00000a7ab9 */ /* 0x000fe40000000800 */
[----:B------:R-:W-:-:S05]  /*7810*/  IADD3 R7, P1, R16, UR10, RZ ;  /* 0x0000000a10077c10 */ /* 0x000fca000ff3e0ff */
[----:B------:R-:W-:-:S04]  /*7820*/  IMAD.X R13, RZ, RZ, R17, P1 ;  /* 0x000000ffff0d7224 */ /* 0x000fc800008e0611 */
[----:B------:R-:W-:-:S04]  /*7830*/  IMAD.WIDE.U32 R4, R13, UR8, RZ ;  /* 0x000000080d047c25 */ /* 0x000fc8000f8e00ff */
[----:B------:R-:W-:-:S04]  /*7840*/  IMAD.WIDE.U32 R4, P1, R7, UR9, R4 ;  /* 0x0000000907047c25 */ /* 0x000fc8000f820004 */
[----:B------:R-:W-:-:S04]  /*7850*/  IMAD.WIDE.U32 R6, R7, UR8, RZ ;  /* 0x0000000807067c25 */ /* 0x000fc8000f8e00ff */
[----:B------:R-:W-:Y:S01]  /*7860*/  IMAD.X R3, RZ, RZ, RZ, P1 ;  /* 0x000000ffff037224 */ /* 0x000fe200008e06ff */
[----:B------:R-:W-:Y:S01]  /*7870*/  IADD3 RZ, P1, R7, R4, RZ ;  /* 0x0000000407ff7210 */ /* 0x000fe20007f3e0ff */
[----:B------:R-:W-:-:S04]  /*7880*/  IMAD.MOV.U32 R2, RZ, RZ, R5 ;  /* 0x000000ffff027224 */ /* 0x000fc800078e0005 */
[----:B------:R-:W-:-:S08]  /*7890*/  IMAD.WIDE.U32.X R2, R13, UR9, R2, P1 ;  /* 0x000000090d027c25 */ /* 0x000fd000088e0402 */
.L_x_176:
[--C-:B------:R-:W-:Y:S01]  /*78a0*/  SHF.R.U64 R19, R2, UR11, R3.reuse ;  /* 0x0000000b02137c19 */ /* 0x100fe20008001203 */
[----:B------:R-:W0:Y:S01]  /*78b0*/  F2I.U32.TRUNC.NTZ R12, R12 ;  /* 0x0000000c000c7305 */ /* 0x000e22000020f000 */
[----:B------:R-:W-:Y:S01]  /*78c0*/  SHF.R.U32.HI R2, RZ, UR11, R3 ;  /* 0x0000000bff027c19 */ /* 0x000fe20008011603 */
[----:B------:R-:W-:Y:S01]  /*78d0*/  ULDC.64 UR8, c[0x0][0x620] ;  /* 0x0001880000087ab9 */ /* 0x000fe20000000a00 */
[----:B------:R-:W-:Y:S01]  /*78e0*/  IADD3 R5, P1, RZ, -R19, RZ ;  /* 0x80000013ff057210 */ /* 0x000fe20007f3e0ff */
[----:B------:R-:W-:Y:S01]  /*78f0*/  ULDC UR11, c[0x0][0x658] ;  /* 0x00019600000b7ab9 */ /* 0x000fe20000000800 */
[----:B-1----:R-:W-:Y:S01]  /*7900*/  I2FP.F32.U32 R4, UR12 ;  /* 0x0000000c00047c45 */ /* 0x002fe20008201000 */
[----:B------:R-:W-:Y:S02]  /*7910*/  ULDC UR16, c[0x0][0x648] ;  /* 0x0001920000107ab9 */ /* 0x000fe40000000800 */
[----:B------:R-:W-:Y:S02]  /*7920*/  IMAD.X R2, RZ, RZ, ~R2, P1 ;  /* 0x000000ffff027224 */ /* 0x000fe400008e0e02 */
[----:B------:R-:W-:Y:S01]  /*7930*/  FMUL R6, R4, UR14 ;  /* 0x0000000e04067c20 */ /* 0x000fe20008400000 */
[----:B------:R-:W-:Y:S01]  /*7940*/  ULDC.64 UR14, c[0x0][0x640] ;  /* 0x00019000000e7ab9 */ /* 0x000fe20000000a00 */
[----:B------:R-:W-:Y:S01]  /*7950*/  IMAD R4, R2, UR8, RZ ;  /* 0x0000000802047c24 */ /* 0x000fe2000f8e02ff */
[----:B------:R-:W-:Y:S01]  /*7960*/  ISETP.NE.U32.AND P1, PT, RZ, UR14, PT ;  /* 0x0000000eff007c0c */ /* 0x000fe2000bf25070 */
[C---:B------:R-:W-:Y:S01]  /*7970*/  IMAD.WIDE.U32 R2, R5.reuse, UR8, R16 ;  /* 0x0000000805027c25 */ /* 0x040fe2000f8e0010 */
[----:B0-----:R-:W-:Y:S01]  /*7980*/  R2UR UR8, R12 ;  /* 0x000000000c0872ca */ /* 0x001fe200000e0000 */
[----:B------:R-:W0:Y:S01]  /*7990*/  F2I.U32.TRUNC.NTZ R6, R6 ;  /* 0x0000000600067305 */ /* 0x000e22000020f000 */
[----:B------:R-:W1:Y:S01]  /*79a0*/  LDC R12, c[0x0][0x610] ;  /* 0x00018400ff0c7b82 */ /* 0x000e620000000800 */
[----:B------:R-:W-:Y:S01]  /*79b0*/  IMAD R5, R5, UR9, R4 ;  /* 0x0000000905057c24 */ /* 0x000fe2000f8e0204 */
[----:B------:R-:W-:Y:S01]  /*79c0*/  ULDC UR9, c[0x0][0x618] ;  /* 0x0001860000097ab9 */ /* 0x000fe20000000800 */
[----:B------:R-:W-:-:S02]  /*79d0*/  ISETP.NE.AND.EX P1, PT, RZ, UR15, PT, P1 ;  /* 0x0000000fff007c0c */ /* 0x000fc4000bf25310 */
[----:B------:R-:W-:-:S05]  /*79e0*/  IMAD.IADD R3, R3, 0x1, R5 ;  /* 0x0000000103037824 */ /* 0x000fca00078e0205 */
[--C-:B------:R-:W-:Y:S02]  /*79f0*/  SHF.R.U64 R14, R2, UR9, R3.reuse ;  /* 0x00000009020e7c19 */ /* 0x100fe40008001203 */
[----:B------:R-:W-:Y:S01]  /*7a00*/  SHF.R.U32.HI R3, RZ, UR9, R3 ;  /* 0x00000009ff037c19 */ /* 0x000fe20008011603 */
[----:B------:R-:W-:Y:S01]  /*7a10*/  ULDC UR9, c[0x0][0x608] ;  /* 0x0001820000097ab9 */ /* 0x000fe20000000800 */
[----:B0-----:R-:W-:Y:S02]  /*7a20*/  R2UR UR10, R6 ;  /* 0x00000000060a72ca */ /* 0x001fe400000e0000 */
[--C-:B------:R-:W-:Y:S02]  /*7a30*/  SHF.R.U64 R15, R14, UR9, R3.reuse ;  /* 0x000000090e0f7c19 */ /* 0x100fe40008001203 */
[----:B------:R-:W-:Y:S01]  /*7a40*/  SHF.R.U32.HI R2, RZ, UR9, R3 ;  /* 0x00000009ff027c19 */ /* 0x000fe20008011603 */
[----:B------:R-:W-:-:S03]  /*7a50*/  UIADD3 UR9, -UR8, URZ, URZ ;  /* 0x0000003f08097290 */ /* 0x000fc6000fffe13f */
[--C-:B------:R-:W-:Y:S01]  /*7a60*/  SHF.R.U64 R21, R15, UR11, R2.reuse ;  /* 0x0000000b0f157c19 */ /* 0x100fe20008001202 */
[----:B------:R-:W-:Y:S01]  /*7a70*/  ULDC UR8, c[0x0][0x144] ;  /* 0x0000510000087ab9 */ /* 0x000fe20000000800 */
[----:B------:R-:W-:-:S03]  /*7a80*/  SHF.R.U32.HI R3, RZ, UR11, R2 ;  /* 0x0000000bff037c19 */ /* 0x000fc60008011602 */
[----:B------:R-:W-:Y:S01]  /*7a90*/  IMAD.MOV.U32 R2, RZ, RZ, R21 ;  /* 0x000000ffff027224 */ /* 0x000fe200078e0015 */
[----:B------:R-:W-:Y:S06]  /*7aa0*/  @!P1 BRA `(.L_x_177) ;  /* 0x0000000000289947 */ /* 0x000fec0003800000 */
        /* <DEDUP_REMOVED lines=10> */
.L_x_177:
[----:B------:R-:W-:Y:S01]  /*7b50*/  UISETP.NE.AND UP0, UPT, UR38, URZ, UPT ;  /* 0x0000003f2600728c */ /* 0x000fe2000bf05270 */
[----:B------:R-:W-:Y:S01]  /*7b60*/  SHF.R.U64 R3, R2, UR16, R3 ;  /* 0x0000001002037c19 */ /* 0x000fe20008001203 */
[----:B------:R-:W-:Y:S01]  /*7b70*/  UIADD3 UR10, -UR10, URZ, URZ ;  /* 0x0000003f0a0a7290 */ /* 0x000fe2000fffe13f */
[----:B------:R-:W-:Y:S01]  /*7b80*/  LOP3.LUT R2, R15, UR6, RZ, 0xc0, !PT ;  /* 0x000000060f027c12 */ /* 0x000fe2000f8ec0ff */
[----:B------:R-:W-:Y:S01]  /*7b90*/  UIMAD UR7, UR8, UR9, UR7 ;  /* 0x00000009080772a4 */ /* 0x000fe2000f8e0207 */
[----:B------:R-:W-:Y:S01]  /*7ba0*/  LOP3.LUT R5, R14, UR4, RZ, 0xc0, !PT ;  /* 0x000000040e057c12 */ /* 0x000fe2000f8ec0ff */
[----:B------:R-:W-:Y:S01]  /*7bb0*/  IMAD.MOV R4, RZ, RZ, -R3 ;  /* 0x000000ffff047224 */ /* 0x000fe200078e0a03 */
[----:B------:R-:W-:Y:S01]  /*7bc0*/  ULDC UR8, c[0x0][0x148] ;  /* 0x0000520000087ab9 */ /* 0x000fe20000000800 */
[----:B------:R-:W-:Y:S01]  /*7bd0*/  IMAD R3, R3, UR5, R2 ;  /* 0x0000000503037c24 */ /* 0x000fe2000f8e0202 */
[----:B------:R-:W-:Y:S02]  /*7be0*/  PLOP3.LUT P1, PT, PT, PT, UP0, 0x80, 0x0 ;  /* 0x000000000000781c */ /* 0x000fe40003f2f008 */
[----:B------:R-:W-:-:S03]  /*7bf0*/  @UP0 UIMAD UR7, UR8, UR10, UR12 ;  /* 0x0000000a080702a4 */ /* 0x000fc6000f8e020c */
[----:B------:R-:W-:Y:S02]  /*7c00*/  ULDC UR8, c[0x0][0x638] ;  /* 0x00018e0000087ab9 */ /* 0x000fe40000000800 */
[----:B------:R-:W-:Y:S02]  /*7c10*/  IMAD R2, R4, UR8, R21 ;  /* 0x0000000804027c24 */ /* 0x000fe4000f8e0215 */
[----:B-1----:R-:W-:Y:S01]  /*7c20*/  IMAD R12, R3, R12, UR7 ;  /* 0x00000007030c7e24 */ /* 0x002fe2000f8e020c */
[----:B------:R-:W-:Y:S01]  /*7c30*/  ULDC UR7, c[0x0][0x600] ;  /* 0x0001800000077ab9 */ /* 0x000fe20000000800 */
[----:B------:R-:W-:Y:S02]  /*7c40*/  IMAD.MOV.U32 R3, RZ, RZ, 0x1 ;  /* 0x00000001ff037424 */ /* 0x000fe400078e00ff */
[----:B------:R-:W-:-:S05]  /*7c50*/  IMAD R5, R2, UR7, R5 ;  /* 0x0000000702057c24 */ /* 0x000fca000f8e0205 */
[----:B------:R-:W-:Y:S02]  /*7c60*/  SEL R2, R5, R12, !P1 ;  /* 0x0000000c05027207 */ /* 0x000fe40004800000 */
[----:B------:R-:W-:-:S07]  /*7c70*/  SEL R18, R12, R5, !P1 ;  /* 0x000000050c127207 */ /* 0x000fce0004800000 */
.L_x_175:
[----:B------:R-:W-:Y:S05]  /*7c80*/  BSYNC B1 ;  /* 0x0000000000017941 */ /* 0x000fea0003800000 */
.L_x_174:
[----:B------:R-:W-:-:S13]  /*7c90*/  LOP3.LUT P1, RZ, R3, 0xff, RZ, 0xc0, !PT ;  /* 0x000000ff03ff7812 */ /* 0x000fda000782c0ff */
[----:B------:R-:W-:Y:S05]  /*7ca0*/  @P1 BRA `(.L_x_178) ;  /* 0xfffffff000fc1947 */ /* 0x000fea000383ffff */
[----:B------:R-:W-:Y:S05]  /*7cb0*/  BSYNC B0 ;  /* 0x0000000000007941 */ /* 0x000fea0003800000 */
.L_x_166:
[----:B------:R-:W-:-:S03]  /*7cc0*/  UMOV UR7, 0xffffffff ;  /* 0xffffffff00077882 */ /* 0x000fc60000000000 */
[----:B------:R-:W-:Y:S05]  /*7cd0*/  BRA.DIV UR7, `(.L_x_179) ;  /* 0x0000000607447947 */ /* 0x000fea000b800000 */
[----:B------:R-:W-:-:S13]  /*7ce0*/  ELECT P6, URZ, PT ;  /* 0x00000000003f782f */ /* 0x000fda00038c0000 */
.L_x_195:
[----:B------:R-:W-:Y:S04]  /*7cf0*/  BSSY B0, `(.L_x_180) ;  /* 0x000002c000007945 */ /* 0x000fe80003800000 */
[----:B------:R-:W-:Y:S05]  /*7d00*/  @!P6 BRA `(.L_x_181) ;  /* 0x0000000000a8e947 */ /* 0x000fea0003800000 */
[----:B------:R-:W-:-:S04]  /*7d10*/  ULOP3.LUT UR7, UR40, 0x2, URZ, 0xfc, !UPT ;  /* 0x0000000228077892 */ /* 0x000fc8000f8efc3f */
[----:B------:R-:W-:-:S06]  /*7d20*/  UISETP.NE.AND UP0, UPT, UR7, 0x3, UPT ;  /* 0x000000030700788c */ /* 0x000fcc000bf05270 */
[----:B------:R-:W-:-:S13]  /*7d30*/  PLOP3.LUT P0, PT, PT, PT, UP0, 0x80, 0x0 ;  /* 0x000000000000781c */ /* 0x000fda0003f0f008 */
[----:B------:R-:W-:Y:S05]  /*7d40*/  @!P0 BRA `(.L_x_182) ;  /* 0x0000000000048947 */ /* 0x000fea0003800000 */
[----:B------:R-:W-:Y:S01]  /*7d50*/  BPT.TRAP 0x1 ;  /* 0x000000040000795c */ /* 0x000fe20000300000 */
.L_x_182:
[----:B------:R-:W0:Y:S01]  /*7d60*/  S2R R3, SR_CgaCtaId ;  /* 0x0000000000037919 */ /* 0x000e220000008800 */
[----:B------:R-:W-:-:S04]  /*7d70*/  MOV R2, 0x400 ;  /* 0x0000040000027802 */ /* 0x000fc80000000f00 */
[----:B0-----:R-:W-:Y:S02]  /*7d80*/  LEA R3, R3, R2, 0x18 ;  /* 0x0000000203037211 */ /* 0x001fe400078ec0ff */
[----:B------:R-:W-:-:S03]  /*7d90*/  SHF.L.U32 R2, R0, 0x1f, RZ ;  /* 0x0000001f00027819 */ /* 0x000fc600000006ff */
[----:B------:R-:W-:-:S04]  /*7da0*/  VIADD R3, R3, 0x20 ;  /* 0x0000002003037836 */ /* 0x000fc80000000000 */
[C---:B------:R-:W-:Y:S02]  /*7db0*/  IMAD R7, R8.reuse, 0x8, R3 ;  /* 0x0000000808077824 */ /* 0x040fe400078e0203 */
[----:B------:R-:W-:Y:S02]  /*7dc0*/  VIADD R8, R8, 0x1 ;  /* 0x0000000108087836 */ /* 0x000fe40000000000 */
[----:B------:R-:W0:Y:S03]  /*7dd0*/  SYNCS.PHASECHK.TRANS64.TRYWAIT P0, [R7+URZ], R2 ;  /* 0x00000002070075a7 */ /* 0x000e26000800017f */
[----:B------:R-:W-:-:S04]  /*7de0*/  ISETP.NE.AND P1, PT, R8, 0x4, PT ;  /* 0x000000040800780c */ /* 0x000fc80003f25270 */
[----:B------:R-:W-:Y:S02]  /*7df0*/  SEL R5, RZ, 0x1, P1 ;  /* 0x00000001ff057807 */ /* 0x000fe40000800000 */
[----:B------:R-:W-:Y:S02]  /*7e00*/  SEL R8, R8, RZ, P1 ;  /* 0x000000ff08087207 */ /* 0x000fe40000800000 */
[----:B------:R-:W-:-:S03]  /*7e10*/  LOP3.LUT R5, R0, R5, RZ, 0x3c, !PT ;  /* 0x0000000500057212 */ /* 0x000fc600078e3cff */
[----:B------:R-:W-:Y:S01]  /*7e20*/  IMAD R9, R8, 0x8, R3 ;  /* 0x0000000808097824 */ /* 0x000fe200078e0203 */
[----:B------:R-:W-:Y:S01]  /*7e30*/  SHF.L.U32 R4, R5, 0x1f, RZ ;  /* 0x0000001f05047819 */ /* 0x000fe200000006ff */
[----:B0-----:R-:W-:Y:S06]  /*7e40*/  @!P0 BRA `(.L_x_183) ;  /* 0x0000000400088947 */ /* 0x001fec0003800000 */
.L_x_196:
[----:B------:R-:W1:Y:S01]  /*7e50*/  SYNCS.PHASECHK.TRANS64.TRYWAIT P0, [R9+URZ], R4 ;  /* 0x00000004090075a7 */ /* 0x000e62000800017f */
[----:B------:R-:W-:-:S05]  /*7e60*/  VIADD R0, R8, 0x1 ;  /* 0x0000000108007836 */ /* 0x000fca0000000000 */
[----:B------:R-:W-:-:S04]  /*7e70*/  ISETP.NE.AND P1, PT, R0, 0x4, PT ;  /* 0x000000040000780c */ /* 0x000fc80003f25270 */
[----:B0-----:R-:W-:Y:S02]  /*7e80*/  SEL R2, RZ, 0x1, P1 ;  /* 0x00000001ff027807 */ /* 0x001fe40000800000 */
[----:B------:R-:W-:Y:S02]  /*7e90*/  SEL R0, R0, RZ, P1 ;  /* 0x000000ff00007207 */ /* 0x000fe40000800000 */
[----:B------:R-:W-:-:S03]  /*7ea0*/  LOP3.LUT R7, R5, R2, RZ, 0x3c, !PT ;  /* 0x0000000205077212 */ /* 0x000fc600078e3cff */
[----:B------:R-:W-:Y:S01]  /*7eb0*/  IMAD R6, R0, 0x8, R3 ;  /* 0x0000000800067824 */ /* 0x000fe200078e0203 */
[----:B------:R-:W-:Y:S01]  /*7ec0*/  SHF.L.U32 R5, R7, 0x1f, RZ ;  /* 0x0000001f07057819 */ /* 0x000fe200000006ff */
[----:B-1----:R-:W-:Y:S06]  /*7ed0*/  @!P0 BRA `(.L_x_184) ;  /* 0x0000000000f88947 */ /* 0x002fec0003800000 */
.L_x_197:
[----:B------:R-:W1:Y:S01]  /*7ee0*/  SYNCS.PHASECHK.TRANS64.TRYWAIT P0, [R6+URZ], R5 ;  /* 0x00000005060075a7 */ /* 0x000e62000800017f */
[----:B------:R-:W-:-:S05]  /*7ef0*/  VIADD R0, R0, 0x1 ;  /* 0x0000000100007836 */ /* 0x000fca0000000000 */
[----:B------:R-:W-:-:S04]  /*7f00*/  ISETP.NE.AND P1, PT, R0, 0x4, PT ;  /* 0x000000040000780c */ /* 0x000fc80003f25270 */
[----:B------:R-:W-:Y:S02]  /*7f10*/  SEL R2, RZ, 0x1, P1 ;  /* 0x00000001ff027807 */ /* 0x000fe40000800000 */
[----:B------:R-:W-:Y:S02]  /*7f20*/  SEL R0, R0, RZ, P1 ;  /* 0x000000ff00007207 */ /* 0x000fe40000800000 */
[----:B------:R-:W-:Y:S01]  /*7f30*/  LOP3.LUT R2, R7, R2, RZ, 0x3c, !PT ;  /* 0x0000000207027212 */ /* 0x000fe200078e3cff */
[----:B-1----:R-:W-:Y:S06]  /*7f40*/  @!P0 BRA `(.L_x_185) ;  /* 0x0000000000f08947 */ /* 0x002fec0003800000 */
.L_x_198:
[----:B------:R-:W-:Y:S01]  /*7f50*/  IMAD R3, R0, 0x8, R3 ;  /* 0x0000000800037824 */ /* 0x000fe200078e0203 */
[----:B------:R-:W-:-:S07]  /*7f60*/  SHF.L.U32 R0, R2, 0x1f, RZ ;  /* 0x0000001f02007819 */ /* 0x000fce00000006ff */
.L_x_186:
[----:B--2---:R2:W3:Y:S02]  /*7f70*/  SYNCS.PHASECHK.TRANS64.TRYWAIT P0, [R3+URZ], R0 ;  /* 0x00000000030075a7 */ /* 0x0044e4000800017f */
[----:B---3--:R-:W-:Y:S05]  /*7f80*/  @!P0 NANOSLEEP.SYNCS 0x989680 ;  /* 0x009896800000895d */ /* 0x008fea0003900000 */
[----:B------:R-:W3:Y:S02]  /*7f90*/  @!P0 SYNCS.PHASECHK.TRANS64 P0, [R3+URZ], R0 ;  /* 0x00000000030085a7 */ /* 0x000ee4000800007f */
[----:B---3--:R-:W-:Y:S05]  /*7fa0*/  @!P0 BRA `(.L_x_186) ;  /* 0xfffffffc00f08947 */ /* 0x008fea000383ffff */
.L_x_181:
[----:B------:R-:W-:Y:S05]  /*7fb0*/  BSYNC B0 ;  /* 0x0000000000007941 */ /* 0x000fea0003800000 */
.L_x_180:
[----:B------:R-:W-:Y:S05]  /*7fc0*/  EXIT ;  /* 0x000000000000794d */ /* 0x000fea0003800000 */
.L_x_18:
[----:B0-----:R0:W1:Y:S02]  /*7fd0*/  SYNCS.PHASECHK.TRANS64.TRYWAIT P0, [R97+URZ+-0x8], R0 ;  /* 0xfffff800610075a7 */ /* 0x001064000800017f */
[----:B-1----:R-:W-:Y:S05]  /*7fe0*/  @!P0 NANOSLEEP.SYNCS 0x989680 ;  /* 0x009896800000895d */ /* 0x002fea0003900000 */
[----:B------:R-:W1:Y:S02]  /*7ff0*/  @!P0 SYNCS.PHASECHK.TRANS64 P0, [R97+URZ+-0x8], R0 ;  /* 0xfffff800610085a7 */ /* 0x000e64000800007f */
[----:B-1----:R-:W-:Y:S05]  /*8000*/  @!P0 BRA `(.L_x_18) ;  /* 0xfffffffc00f08947 */ /* 0x002fea000383ffff */
[----:B------:R-:W-:Y:S05]  /*8010*/  BRA `(.L_x_187) ;  /* 0xffffff98001c7947 */ /* 0x000fea000383ffff */
.L_x_23:
[----:B-1----:R1:W2:Y:S02]  /*8020*/  SYNCS.PHASECHK.TRANS64.TRYWAIT P1, [R3+URZ], R0 ;  /* 0x00000000030075a7 */ /* 0x0022a4000802017f */
[----:B--2---:R-:W-:Y:S05]  /*8030*/  @!P1 NANOSLEEP.SYNCS 0x989680 ;  /* 0x009896800000995d */ /* 0x004fea0003900000 */
[----:B------:R-:W2:Y:S02]  /*8040*/  @!P1 SYNCS.PHASECHK.TRANS64 P1, [R3+URZ], R0 ;  /* 0x00000000030095a7 */ /* 0x000ea4000802007f */
[----:B--2---:R-:W-:Y:S05]  /*8050*/  @!P1 BRA `(.L_x_23) ;  /* 0xfffffffc00f09947 */ /* 0x004fea000383ffff */
[----:B------:R-:W-:Y:S05]  /*8060*/  BRA `(.L_x_22) ;  /* 0xffffff9800947947 */ /* 0x000fea000383ffff */
.L_x_28:
[----:B-1----:R-:W-:-:S04]  /*8070*/  IMAD.U32 R5, RZ, RZ, UR4 ;  /* 0x00000004ff057e24 */ /* 0x002fc8000f8e00ff */
[----:B------:R1:W2:Y:S03]  /*8080*/  SYNCS.PHASECHK.TRANS64.TRYWAIT P1, [R5+URZ], R4 ;  /* 0x00000004050075a7 */ /* 0x0002a6000802017f */
[----:B--2---:R-:W-:Y:S05]  /*8090*/  @!P1 NANOSLEEP.SYNCS 0x989680 ;  /* 0x009896800000995d */ /* 0x004fea0003900000 */
[----:B------:R-:W2:Y:S02]  /*80a0*/  @!P1 SYNCS.PHASECHK.TRANS64 P1, [R5+URZ], R4 ;  /* 0x00000004050095a7 */ /* 0x000ea4000802007f */
[----:B--2---:R-:W-:Y:S05]  /*80b0*/  @!P1 BRA `(.L_x_28) ;  /* 0xfffffffc00ec9947 */ /* 0x004fea000383ffff */
[----:B------:R-:W-:Y:S05]  /*80c0*/  BRA `(.L_x_27) ;  /* 0xffffff9c00d47947 */ /* 0x000fea000383ffff */
.L_x_34:
[----:B0-----:R0:W1:Y:S02]  /*80d0*/  SYNCS.PHASECHK.TRANS64.TRYWAIT P0, [R97+URZ+0x8], R0 ;  /* 0x00000800610075a7 */ /* 0x001064000800017f */
[----:B-1----:R-:W-:Y:S05]  /*80e0*/  @!P0 NANOSLEEP.SYNCS 0x989680 ;  /* 0x009896800000895d */ /* 0x002fea0003900000 */
[----:B------:R-:W1:Y:S02]  /*80f0*/  @!P0 SYNCS.PHASECHK.TRANS64 P0, [R97+URZ+0x8], R0 ;  /* 0x00000800610085a7 */ /* 0x000e64000800007f */
[----:B-1----:R-:W-:Y:S05]  /*8100*/  @!P0 BRA `(.L_x_34) ;  /* 0xfffffffc00f08947 */ /* 0x002fea000383ffff */
[----:B------:R-:W-:Y:S05]  /*8110*/  BRA `(.L_x_188) ;  /* 0xffffffa400607947 */ /* 0x000fea000383ffff */
.L_x_167:
[----:B------:R-:W-:Y:S01]  /*8120*/  BSSY B1, `(.L_x_189) ;  /* 0x0000006000017945 */ /* 0x000fe20003800000 */
[----:B------:R-:W-:-:S07]  /*8130*/  IMAD.MOV.U32 R15, RZ, RZ, -0x1 ;  /* 0xffffffffff0f7424 */ /* 0x000fce00078e00ff */
[----:B-----5:R-:W-:Y:S05]  /*8140*/  WARPSYNC.COLLECTIVE R15, `(.L_x_190) ;  /* 0x000000000f0c7348 */ /* 0x020fea0003c00000 */
[----:B------:R-:W-:Y:S02]  /*8150*/  ELECT P6, UR62, PT ;  /* 0x00000000003e782f */ /* 0x000fe400038c0000 */
[----:B------:R-:W-:Y:S01]  /*8160*/  MOV R14, UR62 ;  /* 0x0000003e000e7c02 */ /* 0x000fe20008000f00 */
[----:B-----5:R-:W-:Y:S10]  /*8170*/  ENDCOLLECTIVE ;  /* 0x000000000000791b */ /* 0x020ff40003800000 */
.L_x_190:
[----:B------:R-:W-:Y:S05]  /*8180*/  BSYNC B1 ;  /* 0x0000000000017941 */ /* 0x000fea0003800000 */
.L_x_189:
[----:B------:R-:W-:Y:S05]  /*8190*/  BRA `(.L_x_191) ;  /* 0xffffffec00cc7947 */ /* 0x000fea000383ffff */
.L_x_170:
[----:B-1----:R1:W2:Y:S02]  /*81a0*/  SYNCS.PHASECHK.TRANS64.TRYWAIT P1, [R7+URZ+0x20], R4 ;  /* 0x00002004070075a7 */ /* 0x0022a4000802017f */
[----:B--2---:R-:W-:Y:S05]  /*81b0*/  @!P1 NANOSLEEP.SYNCS 0x989680 ;  /* 0x009896800000995d */ /* 0x004fea0003900000 */
[----:B------:R-:W2:Y:S02]  /*81c0*/  @!P1 SYNCS.PHASECHK.TRANS64 P1, [R7+URZ+0x20], R4 ;  /* 0x00002004070095a7 */ /* 0x000ea4000802007f */
[----:B--2---:R-:W-:Y:S05]  /*81d0*/  @!P1 BRA `(.L_x_170) ;  /* 0xfffffffc00f09947 */ /* 0x004fea000383ffff */
[----:B------:R-:W-:Y:S05]  /*81e0*/  BRA `(.L_x_192) ;  /* 0xfffffff000007947 */ /* 0x000fea000383ffff */
.L_x_179:
[----:B------:R-:W-:Y:S01]  /*81f0*/  BSSY B0, `(.L_x_193) ;  /* 0x0000006000007945 */ /* 0x000fe20003800000 */
[----:B------:R-:W-:-:S07]  /*8200*/  IMAD.MOV.U32 R15, RZ, RZ, -0x1 ;  /* 0xffffffffff0f7424 */ /* 0x000fce00078e00ff */
[----:B-----5:R-:W-:Y:S05]  /*8210*/  WARPSYNC.COLLECTIVE R15, `(.L_x_194) ;  /* 0x000000000f0c7348 */ /* 0x020fea0003c00000 */
[----:B------:R-:W-:Y:S02]  /*8220*/  ELECT P6, UR62, PT ;  /* 0x00000000003e782f */ /* 0x000fe400038c0000 */
[----:B------:R-:W-:Y:S01]  /*8230*/  MOV R14, UR62 ;  /* 0x0000003e000e7c02 */ /* 0x000fe20008000f00 */
[----:B-----5:R-:W-:Y:S10]  /*8240*/  ENDCOLLECTIVE ;  /* 0x000000000000791b */ /* 0x020ff40003800000 */
.L_x_194:
[----:B------:R-:W-:Y:S05]  /*8250*/  BSYNC B0 ;  /* 0x0000000000007941 */ /* 0x000fea0003800000 */
.L_x_193:
[----:B------:R-:W-:Y:S05]  /*8260*/  BRA `(.L_x_195) ;  /* 0xfffffff800a07947 */ /* 0x000fea000383ffff */
.L_x_183:
[----:B0-----:R0:W1:Y:S02]  /*8270*/  SYNCS.PHASECHK.TRANS64.TRYWAIT P0, [R7+URZ], R2 ;  /* 0x00000002070075a7 */ /* 0x001064000800017f */
[----:B-1----:R-:W-:Y:S05]  /*8280*/  @!P0 NANOSLEEP.SYNCS 0x989680 ;  /* 0x009896800000895d */ /* 0x002fea0003900000 */
[----:B------:R-:W1:Y:S02]  /*8290*/  @!P0 SYNCS.PHASECHK.TRANS64 P0, [R7+URZ], R2 ;  /* 0x00000002070085a7 */ /* 0x000e64000800007f */
[----:B-1----:R-:W-:Y:S05]  /*82a0*/  @!P0 BRA `(.L_x_183) ;  /* 0xfffffffc00f08947 */ /* 0x002fea000383ffff */
[----:B------:R-:W-:Y:S05]  /*82b0*/  BRA `(.L_x_196) ;  /* 0xfffffff800e47947 */ /* 0x000fea000383ffff */
.L_x_184:
[----:B0-----:R0:W1:Y:S02]  /*82c0*/  SYNCS.PHASECHK.TRANS64.TRYWAIT P0, [R9+URZ], R4 ;  /* 0x00000004090075a7 */ /* 0x001064000800017f */
[----:B-1----:R-:W-:Y:S05]  /*82d0*/  @!P0 NANOSLEEP.SYNCS 0x989680 ;  /* 0x009896800000895d */ /* 0x002fea0003900000 */
[----:B------:R-:W1:Y:S02]  /*82e0*/  @!P0 SYNCS.PHASECHK.TRANS64 P0, [R9+URZ], R4 ;  /* 0x00000004090085a7 */ /* 0x000e64000800007f */
[----:B-1----:R-:W-:Y:S05]  /*82f0*/  @!P0 BRA `(.L_x_184) ;  /* 0xfffffffc00f08947 */ /* 0x002fea000383ffff */
[----:B------:R-:W-:Y:S05]  /*8300*/  BRA `(.L_x_197) ;  /* 0xfffffff800f47947 */ /* 0x000fea000383ffff */
.L_x_185:
[----:B-1----:R1:W2:Y:S02]  /*8310*/  SYNCS.PHASECHK.TRANS64.TRYWAIT P0, [R6+URZ], R5 ;  /* 0x00000005060075a7 */ /* 0x0022a4000800017f */
[----:B--2---:R-:W-:Y:S05]  /*8320*/  @!P0 NANOSLEEP.SYNCS 0x989680 ;  /* 0x009896800000895d */ /* 0x004fea0003900000 */
[----:B------:R-:W2:Y:S02]  /*8330*/  @!P0 SYNCS.PHASECHK.TRANS64 P0, [R6+URZ], R5 ;  /* 0x00000005060085a7 */ /* 0x000ea4000800007f */
[----:B--2---:R-:W-:Y:S05]  /*8340*/  @!P0 BRA `(.L_x_185) ;  /* 0xfffffffc00f08947 */ /* 0x004fea000383ffff */
[----:B------:R-:W-:Y:S05]  /*8350*/  BRA `(.L_x_198) ;  /* 0xfffffff800fc7947 */ /* 0x000fea000383ffff */
.L_x_199:
[----:B------:R-:W-:-:S00]  /*8360*/  BRA `(.L_x_199) ;  /* 0xfffffffc00fc7947 */ /* 0x000fc0000383ffff */
[----:B------:R-:W-:-:S00]  /*8370*/  NOP ;  /* 0x0000000000007918 */ /* 0x000fc00000000000 */
        /* <DEDUP_REMOVED lines=8> */
.L_x_200:


//--------------------- .nv.global.init           --------------------------
	.section	.nv.global.init,"aw",@progbits
.nv.global.init:
	.type		$str$22,@object
	.size		$str$22,($str$23 - $str$22)
$str$22:
        /*0000*/ 	.byte	0x6b, 0x5f, 0x74, 0x69, 0x6c, 0x65, 0x5f, 0x63, 0x6f, 0x75, 0x6e, 0x74, 0x20, 0x3e, 0x3d, 0x20
        /*0010*/ 	.byte	0x31, 0x00
	.type		$str$23,@object
	.size		$str$23,(__unnamed_1 - $str$23)
$str$23:
        /*0012*/ 	.byte	0x2f, 0x74, 0x6d, 0x70, 0x2f, 0x63, 0x75, 0x74, 0x6c, 0x61, 0x73, 0x73, 0x5f, 0x73, 0x77, 0x65
        /*0022*/ 	.byte	0x65, 0x70, 0x5f, 0x73, 0x72, 0x63, 0x2f, 0x69, 0x6e, 0x63, 0x6c, 0x75, 0x64, 0x65, 0x2f, 0x63
        /*0032*/ 	.byte	0x75, 0x74, 0x6c, 0x61, 0x73, 0x73, 0x2f, 0x67, 0x65, 0x6d, 0x6d, 0x2f, 0x63, 0x6f, 0x6c, 0x6c
        /*0042*/ 	.byte	0x65, 0x63, 0x74, 0x69, 0x76, 0x65, 0x2f, 0x73, 0x6d, 0x39, 0x30, 0x5f, 0x6d, 0x6d, 0x61, 0x5f
        /*0052*/ 	.byte	0x74, 0x6d, 0x61, 0x5f, 0x67, 0x6d, 0x6d, 0x61, 0x5f, 0x73, 0x73, 0x5f, 0x77, 0x61, 0x72, 0x70
        /*0062*/ 	.byte	0x73, 0x70, 0x65, 0x63, 0x69, 0x61, 0x6c, 0x69, 0x7a, 0x65, 0x64, 0x2e, 0x68, 0x70, 0x70, 0x00
	.type		__unnamed_1,@object
	.size		__unnamed_1,(.L_0 - __unnamed_1)
__unnamed_1:
        /*0072*/ 	.byte	0x76, 0x6f, 0x69, 0x64, 0x20, 0x63, 0x75, 0x74, 0x6c, 0x61, 0x73, 0x73, 0x3a, 0x3a, 0x67, 0x65
        /* <DEDUP_REMOVED lines=180> */
        /*0bc2*/ 	.byte	0x3a, 0x3a, 0x69, 0x64, 0x65, 0x6e, 0x74, 0x69, 0x74, 0x79, 0x5d, 0x00
.L_0:


//--------------------- .nv.shared._ZN7cutlass13device_kernelINS_4gemm6kernel13GemmUniversalIN4cute5tupleIJiiiiEEENS1_10collective13CollectiveMmaINS1_34MainloopSm90TmaGmmaWarpSpecializedILi4ENS5_IJNS4_1CILi2EEENSA_ILi1EEESC_EEENS1_32KernelTmaWarpSpecializedPingpongEEENS5_IJNSA_ILi64EEENSA_ILi128EEESH_EEENS_10bfloat16_tENS5_IJlSC_lEEESJ_SK_NS4_8TiledMMAINS4_8MMA_AtomIJNS4_4SM904GMMA28MMA_64x128x16_F32BF16BF16_SSILNSO_5MajorE0ELSQ_0ELNSO_7ScaleInE1ELSR_1EEEEEENS4_6LayoutINS5_IJSC_SC_SC_EEENS5_IJNSA_ILi0EEESW_SW_EEEEENS5_IJNS4_10UnderscoreESZ_SZ_EEEEENS4_13SM90_TMA_LOADENS4_14ComposedLayoutINS4_7SwizzleILi3ELi4ELi3EEENS4_18smem_ptr_flag_bitsILi16EEENSU_INS5_IJNSA_ILi8EEESG_EEENS5_IJSG_SC_EEEEEEEvNS4_8identityENS4_23SM90_TMA_LOAD_MULTICASTES1C_vS1D_EENS_8epilogue10collective6detail29Sm90TmaWarpSpecializedAdapterINS1H_15DefaultEpilogueISJ_SK_SK_NS1G_6thread17LinearCombinationISJ_Li1EffLNS1L_9ScaleType4KindE0ELNS_15FloatRoundStyleE2ESJ_EENS1_15EpilogueDefaultEEEEEvvEEEEvNT_6ParamsE --------------------------
	.section	.nv.shared._ZN7cutlass13device_kernelINS_4gemm6kernel13GemmUniversalIN4cute5tupleIJiiiiEEENS1_10collective13CollectiveMmaINS1_34MainloopSm90TmaGmmaWarpSpecializedILi4ENS5_IJNS4_1CILi2EEENSA_ILi1EEESC_EEENS1_32KernelTmaWarpSpecializedPingpongEEENS5_IJNSA_ILi64EEENSA_ILi128EEESH_EEENS_10bfloat16_tENS5_IJlSC_lEEESJ_SK_NS4_8TiledMMAINS4_8MMA_AtomIJNS4_4SM904GMMA28MMA_64x128x16_F32BF16BF16_SSILNSO_5MajorE0ELSQ_0ELNSO_7ScaleInE1ELSR_1EEEEEENS4_6LayoutINS5_IJSC_SC_SC_EEENS5_IJNSA_ILi0EEESW_SW_EEEEENS5_IJNS4_10UnderscoreESZ_SZ_EEEEENS4_13SM90_TMA_LOADENS4_14ComposedLayoutINS4_7SwizzleILi3ELi4ELi3EEENS4_18smem_ptr_flag_bitsILi16EEENSU_INS5_IJNSA_ILi8EEESG_EEENS5_IJSG_SC_EEEEEEEvNS4_8identityENS4_23SM90_TMA_LOAD_MULTICASTES1C_vS1D_EENS_8epilogue10collective6detail29Sm90TmaWarpSpecializedAdapterINS1H_15DefaultEpilogueISJ_SK_SK_NS1G_6thread17LinearCombinationISJ_Li1EffLNS1L_9ScaleType4KindE0ELNS_15FloatRoundStyleE2ESJ_EENS1_15EpilogueDefaultEEEEEvvEEEEvNT_6ParamsE,"aw",@nobits
	.sectionflags	@""
	.align	16
	.zero		1024


//--------------------- .nv.shared.reserved.0     --------------------------
	.section	.nv.shared.reserved.0,"aw",@nobits
	.weak		__nv_reservedSMEM_offset_0_alias
	.size		__nv_reservedSMEM_offset_0_alias, 0, 0
	.other		__nv_reservedSMEM_offset_0_alias,@"STO_CUDA_RESERVED_SHARED STV_DEFAULT"
__nv_reservedSMEM_offset_0_alias:
	.zero		0


//--------------------- .nv.global                --------------------------
	.section	.nv.global,"aw",@nobits
.nv.global:
	.type		_ZN39_INTERNAL_76d49546_4_k_cu_62eb9b58_34834cute1_E,@object
	.size		_ZN39_INTERNAL_76d49546_4_k_cu_62eb9b58_34834cute1_E,(_ZN39_INTERNAL_76d49546_4_k_cu_62eb9b58_34834cuda3std3__45__cpo6cbeginE - _ZN39_INTERNAL_76d49546_4_k_cu_62eb9b58_34834cute1_E)
_ZN39_INTERNAL_76d49546_4_k_cu_62eb9b58_34834cute1_E:
	.zero		1
	.type		_ZN39_INTERNAL_76d49546_4_k_cu_62eb9b58_34834cuda3std3__45__cpo6cbeginE,@object
	.size		_ZN39_INTERNAL_76d49546_4_k_cu_62eb9b58_34834cuda3std3__45__cpo6cbeginE,(_ZN39_INTERNAL_76d49546_4_k_cu_62eb9b58_34834cuda3std3__48in_placeE - _ZN39_INTERNAL_76d49546_4_k_cu_62eb9b58_34834cuda3std3__45__cpo6cbeginE)
_ZN39_INTERNAL_76d49546_4_k_cu_62eb9b58_34834cuda3std3__45__cpo6cbeginE:
	.zero		1
	.type		_ZN39_INTERNAL_76d49546_4_k_cu_62eb9b58_34834cuda3std3__48in_placeE,@object
	.size		_ZN39_INTERNAL_76d49546_4_k_cu_62eb9b58_34834cuda3std3__48in_placeE,(_ZN39_INTERNAL_76d49546_4_k_cu_62eb9b58_34834cuda3std6ranges3__45__cpo9iter_moveE - _ZN39_INTERNAL_76d49546_4_k_cu_62eb9b58_34834cuda3std3__48in_placeE)
_ZN39_INTERNAL_76d49546_4_k_cu_62eb9b58_34834cuda3std3__48in_placeE:
	.zero		1
	.type		_ZN39_INTERNAL_76d49546_4_k_cu_62eb9b58_34834cuda3std6ranges3__45__cpo9iter_moveE,@object
	.size		_ZN39_INTERNAL_76d49546_4_k_cu_62eb9b58_34834cuda3std6ranges3__45__cpo9iter_moveE,(_ZN39_INTERNAL_76d49546_4_k_cu_62eb9b58_34834cuda3std3__45__cpo5beginE - _ZN39_INTERNAL_76d49546_4_k_cu_62eb9b58_34834cuda3std6ranges3__45__cpo9iter_moveE)
_ZN39_INTERNAL_76d49546_4_k_cu_62eb9b58_34834cuda3std6ranges3__45__cpo9iter_moveE:
	.zero		1
	.type		_ZN39_INTERNAL_76d49546_4_k_cu_62eb9b58_34834cuda3std3__45__cpo5beginE,@object
	.size		_ZN39_INTERNAL_76d49546_4_k_cu_62eb9b58_34834cuda3std3__45__cpo5beginE,(_ZN39_INTERNAL_76d49546_4_k_cu_62eb9b58_34834cuda3std3__441_GLOBAL__N__76d49546_4_k_cu_62eb9b58_34836ignoreE - _ZN39_INTERNAL_76d49546_4_k_cu_62eb9b58_34834cuda3std3__45__cpo5beginE)
_ZN39_INTERNAL_76d49546_4_k_cu_62eb9b58_34834cuda3std3__45__cpo5beginE:
	.zero		1
	.type		_ZN39_INTERNAL_76d49546_4_k_cu_62eb9b58_34834cuda3std3__441_GLOBAL__N__76d49546_4_k_cu_62eb9b58_34836ignoreE,@object
	.size		_ZN39_INTERNAL_76d49546_4_k_cu_62eb9b58_34834cuda3std3__441_GLOBAL__N__76d49546_4_k_cu_62eb9b58_34836ignoreE,(_ZN39_INTERNAL_76d49546_4_k_cu_62eb9b58_34834cute7productE - _ZN39_INTERNAL_76d49546_4_k_cu_62eb9b58_34834cuda3std3__441_GLOBAL__N__76d49546_4_k_cu_62eb9b58_34836ignoreE)
_ZN39_INTERNAL_76d49546_4_k_cu_62eb9b58_34834cuda3std3__441_GLOBAL__N__76d49546_4_k_cu_62eb9b58_34836ignoreE:
	.zero		1
	.type		_ZN39_INTERNAL_76d49546_4_k_cu_62eb9b58_34834cute7productE,@object
	.size		_ZN39_INTERNAL_76d49546_4_k_cu_62eb9b58_34834cute7productE,(_ZN39_INTERNAL_76d49546_4_k_cu_62eb9b58_34834cuda3std3__45__cpo3endE - _ZN39_INTERNAL_76d49546_4_k_cu_62eb9b58_34834cute7productE)
_ZN39_INTERNAL_76d49546_4_k_cu_62eb9b58_34834cute7productE:
	.zero		1
	.type		_ZN39_INTERNAL_76d49546_4_k_cu_62eb9b58_34834cuda3std3__45__cpo3endE,@object
	.size		_ZN39_INTERNAL_76d49546_4_k_cu_62eb9b58_34834cuda3std3__45__cpo3endE,(_ZN39_INTERNAL_76d49546_4_k_cu_62eb9b58_34834cuda3std3__419piecewise_constructE - _ZN39_INTERNAL_76d49546_4_k_cu_62eb9b58_34834cuda3std3__45__cpo3endE)
_ZN39_INTERNAL_76d49546_4_k_cu_62eb9b58_34834cuda3std3__45__cpo3endE:
	.zero		1
	.type		_ZN39_INTERNAL_76d49546_4_k_cu_62eb9b58_34834cuda3std3__419piecewise_constructE,@object
	.size		_ZN39_INTERNAL_76d49546_4_k_cu_62eb9b58_34834cuda3std3__419piecewise_constructE,(_ZN39_INTERNAL_76d49546_4_k_cu_62eb9b58_34834cuda3std3__45__cpo4cendE - _ZN39_INTERNAL_76d49546_4_k_cu_62eb9b58_34834cuda3std3__419piecewise_constructE)
_ZN39_INTERNAL_76d49546_4_k_cu_62eb9b58_34834cuda3std3__419piecewise_constructE:
	.zero		1
	.type		_ZN39_INTERNAL_76d49546_4_k_cu_62eb9b58_34834cuda3std3__45__cpo4cendE,@object
	.size		_ZN39_INTERNAL_76d49546_4_k_cu_62eb9b58_34834cuda3std3__45__cpo4cendE,(_ZN39_INTERNAL_76d49546_4_k_cu_62eb9b58_34834cuda3std6ranges3__45__cpo4swapE - _ZN39_INTERNAL_76d49546_4_k_cu_62eb9b58_34834cuda3std3__45__cpo4cendE)
_ZN39_INTERNAL_76d49546_4_k_cu_62eb9b58_34834cuda3std3__45__cpo4cendE:
	.zero		1
	.type		_ZN39_INTERNAL_76d49546_4_k_cu_62eb9b58_34834cuda3std6ranges3__45__cpo4swapE,@object
	.size		_ZN39_INTERNAL_76d49546_4_k_cu_62eb9b58_34834cuda3std6ranges3__45__cpo4swapE,(.L_8 - _ZN39_INTERNAL_76d49546_4_k_cu_62eb9b58_34834cuda3std6ranges3__45__cpo4swapE)
_ZN39_INTERNAL_76d49546_4_k_cu_62eb9b58_34834cuda3std6ranges3__45__cpo4swapE:
	.zero		1
.L_8:


//--------------------- .nv.constant0._ZN7cutlass13device_kernelINS_4gemm6kernel13GemmUniversalIN4cute5tupleIJiiiiEEENS1_10collective13CollectiveMmaINS1_34MainloopSm90TmaGmmaWarpSpecializedILi4ENS5_IJNS4_1CILi2EEENSA_ILi1EEESC_EEENS1_32KernelTmaWarpSpecializedPingpongEEENS5_IJNSA_ILi64EEENSA_ILi128EEESH_EEENS_10bfloat16_tENS5_IJlSC_lEEESJ_SK_NS4_8TiledMMAINS4_8MMA_AtomIJNS4_4SM904GMMA28MMA_64x128x16_F32BF16BF16_SSILNSO_5MajorE0ELSQ_0ELNSO_7ScaleInE1ELSR_1EEEEEENS4_6LayoutINS5_IJSC_SC_SC_EEENS5_IJNSA_ILi0EEESW_SW_EEEEENS5_IJNS4_10UnderscoreESZ_SZ_EEEEENS4_13SM90_TMA_LOADENS4_14ComposedLayoutINS4_7SwizzleILi3ELi4ELi3EEENS4_18smem_ptr_flag_bitsILi16EEENSU_INS5_IJNSA_ILi8EEESG_EEENS5_IJSG_SC_EEEEEEEvNS4_8identityENS4_23SM90_TMA_LOAD_MULTICASTES1C_vS1D_EENS_8epilogue10collective6detail29Sm90TmaWarpSpecializedAdapterINS1H_15DefaultEpilogueISJ_SK_SK_NS1G_6thread17LinearCombinationISJ_Li1EffLNS1L_9ScaleType4KindE0ELNS_15FloatRoundStyleE2ESJ_EENS1_15EpilogueDefaultEEEEEvvEEEEvNT_6ParamsE --------------------------
	.section	.nv.constant0._ZN7cutlass13device_kernelINS_4gemm6kernel13GemmUniversalIN4cute5tupleIJiiiiEEENS1_10collective13CollectiveMmaINS1_34MainloopSm90TmaGmmaWarpSpecializedILi4ENS5_IJNS4_1CILi2EEENSA_ILi1EEESC_EEENS1_32KernelTmaWarpSpecializedPingpongEEENS5_IJNSA_ILi64EEENSA_ILi128EEESH_EEENS_10bfloat16_tENS5_IJlSC_lEEESJ_SK_NS4_8TiledMMAINS4_8MMA_AtomIJNS4_4SM904GMMA28MMA_64x128x16_F32BF16BF16_SSILNSO_5MajorE0ELSQ_0ELNSO_7ScaleInE1ELSR_1EEEEEENS4_6LayoutINS5_IJSC_SC_SC_EEENS5_IJNSA_ILi0EEESW_SW_EEEEENS5_IJNS4_10UnderscoreESZ_SZ_EEEEENS4_13SM90_TMA_LOADENS4_14ComposedLayoutINS4_7SwizzleILi3ELi4ELi3EEENS4_18smem_ptr_flag_bitsILi16EEENSU_INS5_IJNSA_ILi8EEESG_EEENS5_IJSG_SC_EEEEEEEvNS4_8identityENS4_23SM90_TMA_LOAD_MULTICASTES1C_vS1D_EENS_8epilogue10collective6detail29Sm90TmaWarpSpecializedAdapterINS1H_15DefaultEpilogueISJ_SK_SK_NS1G_6thread17LinearCombinationISJ_Li1EffLNS1L_9ScaleType4KindE0ELNS_15FloatRoundStyleE2ESJ_EENS1_15EpilogueDefaultEEEEEvvEEEEvNT_6ParamsE,"a",@progbits
	.sectionflags	@""
	.align	4
.nv.constant0._ZN7cutlass13device_kernelINS_4gemm6kernel13GemmUniversalIN4cute5tupleIJiiiiEEENS1_10collective13CollectiveMmaINS1_34MainloopSm90TmaGmmaWarpSpecializedILi4ENS5_IJNS4_1CILi2EEENSA_ILi1EEESC_EEENS1_32KernelTmaWarpSpecializedPingpongEEENS5_IJNSA_ILi64EEENSA_ILi128EEESH_EEENS_10bfloat16_tENS5_IJlSC_lEEESJ_SK_NS4_8TiledMMAINS4_8MMA_AtomIJNS4_4SM904GMMA28MMA_64x128x16_F32BF16BF16_SSILNSO_5MajorE0ELSQ_0ELNSO_7ScaleInE1ELSR_1EEEEEENS4_6LayoutINS5_IJSC_SC_SC_EEENS5_IJNSA_ILi0EEESW_SW_EEEEENS5_IJNS4_10UnderscoreESZ_SZ_EEEEENS4_13SM90_TMA_LOADENS4_14ComposedLayoutINS4_7SwizzleILi3ELi4ELi3EEENS4_18smem_ptr_flag_bitsILi16EEENSU_INS5_IJNSA_ILi8EEESG_EEENS5_IJSG_SC_EEEEEEEvNS4_8identityENS4_23SM90_TMA_LOAD_MULTICASTES1C_vS1D_EENS_8epilogue10collective6detail29Sm90TmaWarpSpecializedAdapterINS1H_15DefaultEpilogueISJ_SK_SK_NS1G_6thread17LinearCombinationISJ_Li1EffLNS1L_9ScaleType4KindE0ELNS_15FloatRoundStyleE2ESJ_EENS1_15EpilogueDefaultEEEEEvvEEEEvNT_6ParamsE:
	.zero		1664


//--------------------- SYMBOLS --------------------------

	.type		.nv.reservedSmem.offset0,@object
	.size		.nv.reservedSmem.offset0,0x4
	.type		__assertfail,@function
